	.target	sm_100a

	.elftype	@"ET_EXEC"


//--------------------- .note.nv.tkinfo           --------------------------
	.section	.note.nv.tkinfo,"",@"SHT_NOTE"
	.sectionflags	@"SHF_NOTE_NV_TKINFO"
	.tkinfo
        /*0018*/ 	.word	0x00000002
        /*0030*/ 	.string	""
        /*0030*/ 	.string	"ptxas"
        /*0030*/ 	.string	"Cuda compilation tools, release 13.0, V13.0.88"
        /*0030*/ 	.string	"Build cuda_13.0.r13.0/compiler.36424714_0"
        /*0030*/ 	.string	"-arch sm_100a -m 64 "



//--------------------- .note.nv.cuinfo           --------------------------
	.section	.note.nv.cuinfo,"",@"SHT_NOTE"
	.sectionflags	@"SHF_NOTE_NV_CUINFO"
        /*0018*/ 	.short	0x0002
        /*001a*/ 	.short	0x0064
        /*001c*/ 	.short	0x0082
	.zero		2


//--------------------- .nv.info                  --------------------------
	.section	.nv.info,"",@"SHT_CUDA_INFO"
	.align	4


	//----- nvinfo : EIATTR_REGCOUNT
	.align		4
        /*0000*/ 	.byte	0x04, 0x2f
        /*0002*/ 	.short	(.L_19 - .L_18)
	.align		4
.L_18:
        /*0004*/ 	.word	index@(_ZN7cutlass13device_kernelINS_4conv6kernel13ConvUniversalINS1_16ConvProblemShapeILNS1_8OperatorE0ELi3EEENS1_10collective14CollectiveConvINS1_47MainloopSm100TmaUmmaWarpSpecializedImplicitGemmILS5_0ELi34ELi3ELi1ELi2EN4cute5tupleIJNSA_1CILi2EEENSC_ILi1EEESE_EEEEENSB_IJNSC_ILi64EEENSC_ILi128EEENSB_IJNSC_ILi32EEEEEEEEENS_12float_e4m3_tESM_NSA_8TiledMMAINSA_8MMA_AtomIJNSA_10MMA_TraitsINSA_19SM100_MMA_F8F6F4_SSEJSM_SM_fSH_SI_NSA_17integral_constantINSA_4UMMA5MajorELST_0EEESU_NSR_INSS_7ScaleInELSV_0EEESW_EEEEEENSA_6LayoutINSB_IJSE_SE_SE_EEENSB_IJNSC_ILi0EEES11_S11_EEEEENSB_IJNSA_10UnderscoreES14_S14_EEEEENS7_6detail27Sm100ImplicitGemmTileTraitsINSA_20SM90_TMA_LOAD_IM2COLENSA_14ComposedLayoutINSA_7SwizzleILi1ELi4ELi3EEENSA_18smem_ptr_flag_bitsILi8EEENSZ_INSB_IJNSC_ILi8EEESJ_EEENSB_IJSJ_SE_EEEEEEEvEENS18_INSA_23SM90_TMA_LOAD_MULTICASTES1J_vEEEENS_8epilogue10collective18CollectiveEpilogueINS1O_23Sm100TmaWarpSpecializedILi2ELi2ELi32ELb0ELb0EEEJSL_NSB_IJNSZ_ISH_SE_EES1T_EEESM_NSB_IJNSB_IJllllEEESE_S11_EEESM_S1W_NS1O_6fusion15FusionCallbacksIS1S_NS1X_17LinearCombinationISM_fSM_fLNS_15FloatRoundStyleE2EEESL_S1U_JEEENSA_5SM1004TMEM4LOAD26SM100_TMEM_LOAD_16dp32b32xES19_NS1A_INS1B_ILi2ELi4ELi3EEES1E_NSZ_INSB_IJS1F_SH_EEENSB_IJSH_SE_EEEEEEENSA_39AutoVectorizingCopyWithAssumedAlignmentILi128EEENSA_21SM90_TMA_STORE_IM2COLES2B_S2D_S2D_EEEvvEEEEvNT_6ParamsE)
        /*0008*/ 	.word	0x0000007d


	//----- nvinfo : EIATTR_FRAME_SIZE
	.align		4
.L_19:
        /*000c*/ 	.byte	0x04, 0x11
        /*000e*/ 	.short	(.L_21 - .L_20)
	.align		4
.L_20:
        /*0010*/ 	.word	index@($__internal_2_$__cuda_sm10x_tcgen05_guardrail_trap_unallocated_columns_being_dealloced)
        /*0014*/ 	.word	0x00000008


	//----- nvinfo : EIATTR_FRAME_SIZE
	.align		4
.L_21:
        /*0018*/ 	.byte	0x04, 0x11
        /*001a*/ 	.short	(.L_23 - .L_22)
	.align		4
.L_22:
        /*001c*/ 	.word	index@($__internal_1_$__cuda_sm10x_tcgen05_guardrail_trap_phase_invalid_during_alloc)
        /*0020*/ 	.word	0x00000008


	//----- nvinfo : EIATTR_FRAME_SIZE
	.align		4
.L_23:
        /*0024*/ 	.byte	0x04, 0x11
        /*0026*/ 	.short	(.L_25 - .L_24)
	.align		4
.L_24:
        /*0028*/ 	.word	index@($__internal_0_$__cuda_sm10x_tcgen05_guardrail_trap_col_being_dealloced_not_returned_by_alloc)
        /*002c*/ 	.word	0x00000008


	//----- nvinfo : EIATTR_FRAME_SIZE
	.align		4
.L_25:
        /*0030*/ 	.byte	0x04, 0x11
        /*0032*/ 	.short	(.L_27 - .L_26)
	.align		4
.L_26:
        /*0034*/ 	.word	index@(_ZN7cutlass13device_kernelINS_4conv6kernel13ConvUniversalINS1_16ConvProblemShapeILNS1_8OperatorE0ELi3EEENS1_10collective14CollectiveConvINS1_47MainloopSm100TmaUmmaWarpSpecializedImplicitGemmILS5_0ELi34ELi3ELi1ELi2EN4cute5tupleIJNSA_1CILi2EEENSC_ILi1EEESE_EEEEENSB_IJNSC_ILi64EEENSC_ILi128EEENSB_IJNSC_ILi32EEEEEEEEENS_12float_e4m3_tESM_NSA_8TiledMMAINSA_8MMA_AtomIJNSA_10MMA_TraitsINSA_19SM100_MMA_F8F6F4_SSEJSM_SM_fSH_SI_NSA_17integral_constantINSA_4UMMA5MajorELST_0EEESU_NSR_INSS_7ScaleInELSV_0EEESW_EEEEEENSA_6LayoutINSB_IJSE_SE_SE_EEENSB_IJNSC_ILi0EEES11_S11_EEEEENSB_IJNSA_10UnderscoreES14_S14_EEEEENS7_6detail27Sm100ImplicitGemmTileTraitsINSA_20SM90_TMA_LOAD_IM2COLENSA_14ComposedLayoutINSA_7SwizzleILi1ELi4ELi3EEENSA_18smem_ptr_flag_bitsILi8EEENSZ_INSB_IJNSC_ILi8EEESJ_EEENSB_IJSJ_SE_EEEEEEEvEENS18_INSA_23SM90_TMA_LOAD_MULTICASTES1J_vEEEENS_8epilogue10collective18CollectiveEpilogueINS1O_23Sm100TmaWarpSpecializedILi2ELi2ELi32ELb0ELb0EEEJSL_NSB_IJNSZ_ISH_SE_EES1T_EEESM_NSB_IJNSB_IJllllEEESE_S11_EEESM_S1W_NS1O_6fusion15FusionCallbacksIS1S_NS1X_17LinearCombinationISM_fSM_fLNS_15FloatRoundStyleE2EEESL_S1U_JEEENSA_5SM1004TMEM4LOAD26SM100_TMEM_LOAD_16dp32b32xES19_NS1A_INS1B_ILi2ELi4ELi3EEES1E_NSZ_INSB_IJS1F_SH_EEENSB_IJSH_SE_EEEEEEENSA_39AutoVectorizingCopyWithAssumedAlignmentILi128EEENSA_21SM90_TMA_STORE_IM2COLES2B_S2D_S2D_EEEvvEEEEvNT_6ParamsE)
        /*0038*/ 	.word	0x00000008


	//----- nvinfo : EIATTR_MIN_STACK_SIZE
	.align		4
.L_27:
        /*003c*/ 	.byte	0x04, 0x12
        /*003e*/ 	.short	(.L_29 - .L_28)
	.align		4
.L_28:
        /*0040*/ 	.word	index@(_ZN7cutlass13device_kernelINS_4conv6kernel13ConvUniversalINS1_16ConvProblemShapeILNS1_8OperatorE0ELi3EEENS1_10collective14CollectiveConvINS1_47MainloopSm100TmaUmmaWarpSpecializedImplicitGemmILS5_0ELi34ELi3ELi1ELi2EN4cute5tupleIJNSA_1CILi2EEENSC_ILi1EEESE_EEEEENSB_IJNSC_ILi64EEENSC_ILi128EEENSB_IJNSC_ILi32EEEEEEEEENS_12float_e4m3_tESM_NSA_8TiledMMAINSA_8MMA_AtomIJNSA_10MMA_TraitsINSA_19SM100_MMA_F8F6F4_SSEJSM_SM_fSH_SI_NSA_17integral_constantINSA_4UMMA5MajorELST_0EEESU_NSR_INSS_7ScaleInELSV_0EEESW_EEEEEENSA_6LayoutINSB_IJSE_SE_SE_EEENSB_IJNSC_ILi0EEES11_S11_EEEEENSB_IJNSA_10UnderscoreES14_S14_EEEEENS7_6detail27Sm100ImplicitGemmTileTraitsINSA_20SM90_TMA_LOAD_IM2COLENSA_14ComposedLayoutINSA_7SwizzleILi1ELi4ELi3EEENSA_18smem_ptr_flag_bitsILi8EEENSZ_INSB_IJNSC_ILi8EEESJ_EEENSB_IJSJ_SE_EEEEEEEvEENS18_INSA_23SM90_TMA_LOAD_MULTICASTES1J_vEEEENS_8epilogue10collective18CollectiveEpilogueINS1O_23Sm100TmaWarpSpecializedILi2ELi2ELi32ELb0ELb0EEEJSL_NSB_IJNSZ_ISH_SE_EES1T_EEESM_NSB_IJNSB_IJllllEEESE_S11_EEESM_S1W_NS1O_6fusion15FusionCallbacksIS1S_NS1X_17LinearCombinationISM_fSM_fLNS_15FloatRoundStyleE2EEESL_S1U_JEEENSA_5SM1004TMEM4LOAD26SM100_TMEM_LOAD_16dp32b32xES19_NS1A_INS1B_ILi2ELi4ELi3EEES1E_NSZ_INSB_IJS1F_SH_EEENSB_IJSH_SE_EEEEEEENSA_39AutoVectorizingCopyWithAssumedAlignmentILi128EEENSA_21SM90_TMA_STORE_IM2COLES2B_S2D_S2D_EEEvvEEEEvNT_6ParamsE)
        /*0044*/ 	.word	0x00000008
.L_29:


//--------------------- .nv.compat                --------------------------
	.section	.nv.compat,"",@"SHT_CUDA_COMPAT_INFO"
	.align	4
        /*0000*/ 	.byte	0x02, 0x09, 0x01, 0x00, 0x02, 0x02, 0x02, 0x00, 0x02, 0x05, 0x05, 0x00, 0x03, 0x07, 0x01, 0x01
        /*0010*/ 	.byte	0x02, 0x03, 0x01, 0x00, 0x02, 0x06, 0x01, 0x00, 0x04, 0x0b, 0x08, 0x00, 0x09, 0x00, 0x00, 0x00
        /*0020*/ 	.byte	0x00, 0x00, 0x00, 0x00


//--------------------- .nv.info._ZN7cutlass13device_kernelINS_4conv6kernel13ConvUniversalINS1_16ConvProblemShapeILNS1_8OperatorE0ELi3EEENS1_10collective14CollectiveConvINS1_47MainloopSm100TmaUmmaWarpSpecializedImplicitGemmILS5_0ELi34ELi3ELi1ELi2EN4cute5tupleIJNSA_1CILi2EEENSC_ILi1EEESE_EEEEENSB_IJNSC_ILi64EEENSC_ILi128EEENSB_IJNSC_ILi32EEEEEEEEENS_12float_e4m3_tESM_NSA_8TiledMMAINSA_8MMA_AtomIJNSA_10MMA_TraitsINSA_19SM100_MMA_F8F6F4_SSEJSM_SM_fSH_SI_NSA_17integral_constantINSA_4UMMA5MajorELST_0EEESU_NSR_INSS_7ScaleInELSV_0EEESW_EEEEEENSA_6LayoutINSB_IJSE_SE_SE_EEENSB_IJNSC_ILi0EEES11_S11_EEEEENSB_IJNSA_10UnderscoreES14_S14_EEEEENS7_6detail27Sm100ImplicitGemmTileTraitsINSA_20SM90_TMA_LOAD_IM2COLENSA_14ComposedLayoutINSA_7SwizzleILi1ELi4ELi3EEENSA_18smem_ptr_flag_bitsILi8EEENSZ_INSB_IJNSC_ILi8EEESJ_EEENSB_IJSJ_SE_EEEEEEEvEENS18_INSA_23SM90_TMA_LOAD_MULTICASTES1J_vEEEENS_8epilogue10collective18CollectiveEpilogueINS1O_23Sm100TmaWarpSpecializedILi2ELi2ELi32ELb0ELb0EEEJSL_NSB_IJNSZ_ISH_SE_EES1T_EEESM_NSB_IJNSB_IJllllEEESE_S11_EEESM_S1W_NS1O_6fusion15FusionCallbacksIS1S_NS1X_17LinearCombinationISM_fSM_fLNS_15FloatRoundStyleE2EEESL_S1U_JEEENSA_5SM1004TMEM4LOAD26SM100_TMEM_LOAD_16dp32b32xES19_NS1A_INS1B_ILi2ELi4ELi3EEES1E_NSZ_INSB_IJS1F_SH_EEENSB_IJSH_SE_EEEEEEENSA_39AutoVectorizingCopyWithAssumedAlignmentILi128EEENSA_21SM90_TMA_STORE_IM2COLES2B_S2D_S2D_EEEvvEEEEvNT_6ParamsE --------------------------
	.section	.nv.info._ZN7cutlass13device_kernelINS_4conv6kernel13ConvUniversalINS1_16ConvProblemShapeILNS1_8OperatorE0ELi3EEENS1_10collective14CollectiveConvINS1_47MainloopSm100TmaUmmaWarpSpecializedImplicitGemmILS5_0ELi34ELi3ELi1ELi2EN4cute5tupleIJNSA_1CILi2EEENSC_ILi1EEESE_EEEEENSB_IJNSC_ILi64EEENSC_ILi128EEENSB_IJNSC_ILi32EEEEEEEEENS_12float_e4m3_tESM_NSA_8TiledMMAINSA_8MMA_AtomIJNSA_10MMA_TraitsINSA_19SM100_MMA_F8F6F4_SSEJSM_SM_fSH_SI_NSA_17integral_constantINSA_4UMMA5MajorELST_0EEESU_NSR_INSS_7ScaleInELSV_0EEESW_EEEEEENSA_6LayoutINSB_IJSE_SE_SE_EEENSB_IJNSC_ILi0EEES11_S11_EEEEENSB_IJNSA_10UnderscoreES14_S14_EEEEENS7_6detail27Sm100ImplicitGemmTileTraitsINSA_20SM90_TMA_LOAD_IM2COLENSA_14ComposedLayoutINSA_7SwizzleILi1ELi4ELi3EEENSA_18smem_ptr_flag_bitsILi8EEENSZ_INSB_IJNSC_ILi8EEESJ_EEENSB_IJSJ_SE_EEEEEEEvEENS18_INSA_23SM90_TMA_LOAD_MULTICASTES1J_vEEEENS_8epilogue10collective18CollectiveEpilogueINS1O_23Sm100TmaWarpSpecializedILi2ELi2ELi32ELb0ELb0EEEJSL_NSB_IJNSZ_ISH_SE_EES1T_EEESM_NSB_IJNSB_IJllllEEESE_S11_EEESM_S1W_NS1O_6fusion15FusionCallbacksIS1S_NS1X_17LinearCombinationISM_fSM_fLNS_15FloatRoundStyleE2EEESL_S1U_JEEENSA_5SM1004TMEM4LOAD26SM100_TMEM_LOAD_16dp32b32xES19_NS1A_INS1B_ILi2ELi4ELi3EEES1E_NSZ_INSB_IJS1F_SH_EEENSB_IJSH_SE_EEEEEEENSA_39AutoVectorizingCopyWithAssumedAlignmentILi128EEENSA_21SM90_TMA_STORE_IM2COLES2B_S2D_S2D_EEEvvEEEEvNT_6ParamsE,"",@"SHT_CUDA_INFO"
	.sectionflags	@""
	.align	4


	//----- nvinfo : EIATTR_CUDA_API_VERSION
	.align		4
        /*0000*/ 	.byte	0x04, 0x37
        /*0002*/ 	.short	(.L_31 - .L_30)
.L_30:
        /*0004*/ 	.word	0x00000082


	//----- nvinfo : EIATTR_KPARAM_INFO
	.align		4
.L_31:
        /*0008*/ 	.byte	0x04, 0x17
        /*000a*/ 	.short	(.L_33 - .L_32)
.L_32:
        /*000c*/ 	.word	0x00000000
        /*0010*/ 	.short	0x0000
        /*0012*/ 	.short	0x0000
        /*0014*/ 	.byte	0x00, 0xf0, 0x01, 0x24


	//----- nvinfo : EIATTR_AT_ENTRY_FRAGMENTS
	.align		4
.L_33:
        /*0018*/ 	.byte	0x04, 0x4f
        /*001a*/ 	.short	(.L_35 - .L_34)


	//   ....[0]....
.L_34:
        /*001c*/ 	.word	0x00000006


	//----- nvinfo : EIATTR_RESERVED_SMEM_USED
	.align		4
.L_35:
        /*0020*/ 	.byte	0x01, 0x41
	.zero		2


	//----- nvinfo : EIATTR_SPARSE_MMA_MASK
	.align		4
        /*0024*/ 	.byte	0x03, 0x50
        /*0026*/ 	.short	0x0000


	//----- nvinfo : EIATTR_TCGEN05_1CTA_USED
	.align		4
        /*0028*/ 	.byte	0x01, 0x51
	.zero		2


	//----- nvinfo : EIATTR_MAXREG_COUNT
	.align		4
        /*002c*/ 	.byte	0x03, 0x1b
        /*002e*/ 	.short	0x00ff


	//----- nvinfo : EIATTR_NUM_BARRIERS
	.align		4
        /*0030*/ 	.byte	0x02, 0x4c
        /*0032*/ 	.byte	0x07
	.zero		1


	//----- nvinfo : EIATTR_EXTERNS
	.align		4
        /*0034*/ 	.byte	0x04, 0x0f
        /*0036*/ 	.short	(.L_37 - .L_36)


	//   ....[0]....
	.align		4
.L_36:
        /*0038*/ 	.word	index@(__assertfail)


	//----- nvinfo : EIATTR_MERCURY_ISA_VERSION
	.align		4
.L_37:
        /*003c*/ 	.byte	0x03, 0x5f
        /*003e*/ 	.short	0x0101


	//----- nvinfo : EIATTR_INT_WARP_WIDE_INSTR_OFFSETS
	.align		4
        /*0040*/ 	.byte	0x04, 0x31
        /*0042*/ 	.short	(.L_39 - .L_38)


	//   ....[0]....
.L_38:
        /*0044*/ 	.word	0x00005110


	//   ....[1]....
        /*0048*/ 	.word	0x00005130


	//   ....[2]....
        /*004c*/ 	.word	0x00005160


	//   ....[3]....
        /*0050*/ 	.word	0x00005ea0


	//   ....[4]....
        /*0054*/ 	.word	0x00005f30


	//   ....[5]....
        /*0058*/ 	.word	0x00006030


	//   ....[6]....
        /*005c*/ 	.word	0x00006150


	//----- nvinfo : EIATTR_COOP_GROUP_MASK_REGIDS
	.align		4
.L_39:
        /*0060*/ 	.byte	0x04, 0x29
        /*0062*/ 	.short	(.L_41 - .L_40)


	//   ....[0]....
.L_40:
        /*0064*/ 	.word	0xffffffff


	//   ....[1]....
        /*0068*/ 	.word	0xffffffff


	//   ....[2]....
        /*006c*/ 	.word	0xffffffff


	//   ....[3]....
        /*0070*/ 	.word	0xffffffff


	//   ....[4]....
        /*0074*/ 	.word	0xffffffff


	//   ....[5]....
        /*0078*/ 	.word	0xffffffff


	//   ....[6]....
        /*007c*/ 	.word	0xffffffff


	//   ....[7]....
        /*0080*/ 	.word	0xffffffff


	//   ....[8]....
        /*0084*/ 	.word	0xffffffff


	//   ....[9]....
        /*0088*/ 	.word	0xffffffff


	//   ....[10]....
        /*008c*/ 	.word	0xffffffff


	//   ....[11]....
        /*0090*/ 	.word	0xffffffff


	//   ....[12]....
        /*0094*/ 	.word	0xffffffff


	//----- nvinfo : EIATTR_COOP_GROUP_INSTR_OFFSETS
	.align		4
.L_41:
        /*0098*/ 	.byte	0x04, 0x28
        /*009a*/ 	.short	(.L_43 - .L_42)


	//   ....[0]....
.L_42:
        /*009c*/ 	.word	0x00000090


	//   ....[1]....
        /*00a0*/ 	.word	0x00000500


	//   ....[2]....
        /*00a4*/ 	.word	0x00000a80


	//   ....[3]....
        /*00a8*/ 	.word	0x00000be0


	//   ....[4]....
        /*00ac*/ 	.word	0x00000ce0


	//   ....[5]....
        /*00b0*/ 	.word	0x00000e30


	//   ....[6]....
        /*00b4*/ 	.word	0x00001030


	//   ....[7]....
        /*00b8*/ 	.word	0x000028e0


	//   ....[8]....
        /*00bc*/ 	.word	0x000045d0


	//   ....[9]....
        /*00c0*/ 	.word	0x000047e0


	//   ....[10]....
        /*00c4*/ 	.word	0x00004810


	//   ....[11]....
        /*00c8*/ 	.word	0x00004ff0


	//   ....[12]....
        /*00cc*/ 	.word	0x00005230


	//----- nvinfo : EIATTR_VRC_CTA_INIT_COUNT
	.align		4
.L_43:
        /*00d0*/ 	.byte	0x02, 0x4a
        /*00d2*/ 	.byte	0x80
	.zero		1


	//----- nvinfo : EIATTR_SYSCALL_OFFSETS
	.align		4
        /*00d4*/ 	.byte	0x04, 0x46
        /*00d6*/ 	.short	(.L_45 - .L_44)


	//   ....[0]....
.L_44:
        /*00d8*/ 	.word	0x00006d30


	//   ....[1]....
        /*00dc*/ 	.word	0x00006e70


	//   ....[2]....
        /*00e0*/ 	.word	0x00007850


	//   ....[3]....
        /*00e4*/ 	.word	0x00008620


	//----- nvinfo : EIATTR_MBARRIER_INSTR_OFFSETS
	.align		4
.L_45:
        /*00e8*/ 	.byte	0x04, 0x39
        /*00ea*/ 	.short	(.L_47 - .L_46)


	//   ....[0]....
.L_46:
        /*00ec*/ 	.word	0x00000620
        /*00f0*/ 	.word	0x000000ff
        /*00f4*/ 	.word	0x00000000
        /*00f8*/ 	.short	0x0100
        /*00fa*/ 	.byte	0x04
	.zero		1


	//   ....[1]....
        /*00fc*/ 	.word	0x00000630
        /*0100*/ 	.word	0x000000ff
        /*0104*/ 	.word	0x00000110
        /*0108*/ 	.short	0x0100
        /*010a*/ 	.byte	0x04
	.zero		1


	//   ....[2]....
        /*010c*/ 	.word	0x00000640
        /*0110*/ 	.word	0x000000ff
        /*0114*/ 	.word	0x00000008
        /*0118*/ 	.short	0x0100
        /*011a*/ 	.byte	0x04
	.zero		1


	//   ....[3]....
        /*011c*/ 	.word	0x00000650
        /*0120*/ 	.word	0x000000ff
        /*0124*/ 	.word	0x00000118
        /*0128*/ 	.short	0x0100
        /*012a*/ 	.byte	0x04
	.zero		1


	//   ....[4]....
        /*012c*/ 	.word	0x00000660
        /*0130*/ 	.word	0x000000ff
        /*0134*/ 	.word	0x00000010
        /*0138*/ 	.short	0x0100
        /*013a*/ 	.byte	0x04
	.zero		1


	//   ....[5]....
        /*013c*/ 	.word	0x00000670
        /*0140*/ 	.word	0x000000ff
        /*0144*/ 	.word	0x00000120
        /*0148*/ 	.short	0x0100
        /*014a*/ 	.byte	0x04
	.zero		1


	//   ....[6]....
        /*014c*/ 	.word	0x00000680
        /*0150*/ 	.word	0x000000ff
        /*0154*/ 	.word	0x00000018
        /*0158*/ 	.short	0x0100
        /*015a*/ 	.byte	0x04
	.zero		1


	//   ....[7]....
        /*015c*/ 	.word	0x00000690
        /*0160*/ 	.word	0x000000ff
        /*0164*/ 	.word	0x00000128
        /*0168*/ 	.short	0x0100
        /*016a*/ 	.byte	0x04
	.zero		1


	//   ....[8]....
        /*016c*/ 	.word	0x000006a0
        /*0170*/ 	.word	0x000000ff
        /*0174*/ 	.word	0x00000020
        /*0178*/ 	.short	0x0100
        /*017a*/ 	.byte	0x04
	.zero		1


	//   ....[9]....
        /*017c*/ 	.word	0x000006b0
        /*0180*/ 	.word	0x000000ff
        /*0184*/ 	.word	0x00000130
        /*0188*/ 	.short	0x0100
        /*018a*/ 	.byte	0x04
	.zero		1


	//   ....[10]....
        /*018c*/ 	.word	0x000006c0
        /*0190*/ 	.word	0x000000ff
        /*0194*/ 	.word	0x00000028
        /*0198*/ 	.short	0x0100
        /*019a*/ 	.byte	0x04
	.zero		1


	//   ....[11]....
        /*019c*/ 	.word	0x000006d0
        /*01a0*/ 	.word	0x000000ff
        /*01a4*/ 	.word	0x00000138
        /*01a8*/ 	.short	0x0100
        /*01aa*/ 	.byte	0x04
	.zero		1


	//   ....[12]....
        /*01ac*/ 	.word	0x000006e0
        /*01b0*/ 	.word	0x000000ff
        /*01b4*/ 	.word	0x00000030
        /*01b8*/ 	.short	0x0100
        /*01ba*/ 	.byte	0x04
	.zero		1


	//   ....[13]....
        /*01bc*/ 	.word	0x000006f0
        /*01c0*/ 	.word	0x000000ff
        /*01c4*/ 	.word	0x00000140
        /*01c8*/ 	.short	0x0100
        /*01ca*/ 	.byte	0x04
	.zero		1


	//   ....[14]....
        /*01cc*/ 	.word	0x00000700
        /*01d0*/ 	.word	0x000000ff
        /*01d4*/ 	.word	0x00000038
        /*01d8*/ 	.short	0x0100
        /*01da*/ 	.byte	0x04
	.zero		1


	//   ....[15]....
        /*01dc*/ 	.word	0x00000710
        /*01e0*/ 	.word	0x000000ff
        /*01e4*/ 	.word	0x00000148
        /*01e8*/ 	.short	0x0100
        /*01ea*/ 	.byte	0x04
	.zero		1


	//   ....[16]....
        /*01ec*/ 	.word	0x00000720
        /*01f0*/ 	.word	0x000000ff
        /*01f4*/ 	.word	0x00000040
        /*01f8*/ 	.short	0x0100
        /*01fa*/ 	.byte	0x04
	.zero		1


	//   ....[17]....
        /*01fc*/ 	.word	0x00000730
        /*0200*/ 	.word	0x000000ff
        /*0204*/ 	.word	0x00000150
        /*0208*/ 	.short	0x0100
        /*020a*/ 	.byte	0x04
	.zero		1


	//   ....[18]....
        /*020c*/ 	.word	0x00000740
        /*0210*/ 	.word	0x000000ff
        /*0214*/ 	.word	0x00000048
        /*0218*/ 	.short	0x0100
        /*021a*/ 	.byte	0x04
	.zero		1


	//   ....[19]....
        /*021c*/ 	.word	0x00000750
        /*0220*/ 	.word	0x000000ff
        /*0224*/ 	.word	0x00000158
        /*0228*/ 	.short	0x0100
        /*022a*/ 	.byte	0x04
	.zero		1


	//   ....[20]....
        /*022c*/ 	.word	0x00000760
        /*0230*/ 	.word	0x000000ff
        /*0234*/ 	.word	0x00000050
        /*0238*/ 	.short	0x0100
        /*023a*/ 	.byte	0x04
	.zero		1


	//   ....[21]....
        /*023c*/ 	.word	0x00000770
        /*0240*/ 	.word	0x000000ff
        /*0244*/ 	.word	0x00000160
        /*0248*/ 	.short	0x0100
        /*024a*/ 	.byte	0x04
	.zero		1


	//   ....[22]....
        /*024c*/ 	.word	0x00000780
        /*0250*/ 	.word	0x000000ff
        /*0254*/ 	.word	0x00000058
        /*0258*/ 	.short	0x0100
        /*025a*/ 	.byte	0x04
	.zero		1


	//   ....[23]....
        /*025c*/ 	.word	0x00000790
        /*0260*/ 	.word	0x000000ff
        /*0264*/ 	.word	0x00000168
        /*0268*/ 	.short	0x0100
        /*026a*/ 	.byte	0x04
	.zero		1


	//   ....[24]....
        /*026c*/ 	.word	0x000007a0
        /*0270*/ 	.word	0x000000ff
        /*0274*/ 	.word	0x00000060
        /*0278*/ 	.short	0x0100
        /*027a*/ 	.byte	0x04
	.zero		1


	//   ....[25]....
        /*027c*/ 	.word	0x000007b0
        /*0280*/ 	.word	0x000000ff
        /*0284*/ 	.word	0x00000170
        /*0288*/ 	.short	0x0100
        /*028a*/ 	.byte	0x04
	.zero		1


	//   ....[26]....
        /*028c*/ 	.word	0x000007c0
        /*0290*/ 	.word	0x000000ff
        /*0294*/ 	.word	0x00000068
        /*0298*/ 	.short	0x0100
        /*029a*/ 	.byte	0x04
	.zero		1


	//   ....[27]....
        /*029c*/ 	.word	0x000007d0
        /*02a0*/ 	.word	0x000000ff
        /*02a4*/ 	.word	0x00000178
        /*02a8*/ 	.short	0x0100
        /*02aa*/ 	.byte	0x04
	.zero		1


	//   ....[28]....
        /*02ac*/ 	.word	0x000007e0
        /*02b0*/ 	.word	0x000000ff
        /*02b4*/ 	.word	0x00000070
        /*02b8*/ 	.short	0x0100
        /*02ba*/ 	.byte	0x04
	.zero		1


	//   ....[29]....
        /*02bc*/ 	.word	0x000007f0
        /*02c0*/ 	.word	0x000000ff
        /*02c4*/ 	.word	0x00000180
        /*02c8*/ 	.short	0x0100
        /*02ca*/ 	.byte	0x04
	.zero		1


	//   ....[30]....
        /*02cc*/ 	.word	0x00000800
        /*02d0*/ 	.word	0x000000ff
        /*02d4*/ 	.word	0x00000078
        /*02d8*/ 	.short	0x0100
        /*02da*/ 	.byte	0x04
	.zero		1


	//   ....[31]....
        /*02dc*/ 	.word	0x00000810
        /*02e0*/ 	.word	0x000000ff
        /*02e4*/ 	.word	0x00000188
        /*02e8*/ 	.short	0x0100
        /*02ea*/ 	.byte	0x04
	.zero		1


	//   ....[32]....
        /*02ec*/ 	.word	0x00000820
        /*02f0*/ 	.word	0x000000ff
        /*02f4*/ 	.word	0x00000080
        /*02f8*/ 	.short	0x0100
        /*02fa*/ 	.byte	0x04
	.zero		1


	//   ....[33]....
        /*02fc*/ 	.word	0x00000830
        /*0300*/ 	.word	0x000000ff
        /*0304*/ 	.word	0x00000190
        /*0308*/ 	.short	0x0100
        /*030a*/ 	.byte	0x04
	.zero		1


	//   ....[34]....
        /*030c*/ 	.word	0x00000840
        /*0310*/ 	.word	0x000000ff
        /*0314*/ 	.word	0x00000088
        /*0318*/ 	.short	0x0100
        /*031a*/ 	.byte	0x04
	.zero		1


	//   ....[35]....
        /*031c*/ 	.word	0x00000850
        /*0320*/ 	.word	0x000000ff
        /*0324*/ 	.word	0x00000198
        /*0328*/ 	.short	0x0100
        /*032a*/ 	.byte	0x04
	.zero		1


	//   ....[36]....
        /*032c*/ 	.word	0x00000860
        /*0330*/ 	.word	0x000000ff
        /*0334*/ 	.word	0x00000090
        /*0338*/ 	.short	0x0100
        /*033a*/ 	.byte	0x04
	.zero		1


	//   ....[37]....
        /*033c*/ 	.word	0x00000870
        /*0340*/ 	.word	0x000000ff
        /*0344*/ 	.word	0x000001a0
        /*0348*/ 	.short	0x0100
        /*034a*/ 	.byte	0x04
	.zero		1


	//   ....[38]....
        /*034c*/ 	.word	0x00000880
        /*0350*/ 	.word	0x000000ff
        /*0354*/ 	.word	0x00000098
        /*0358*/ 	.short	0x0100
        /*035a*/ 	.byte	0x04
	.zero		1


	//   ....[39]....
        /*035c*/ 	.word	0x00000890
        /*0360*/ 	.word	0x000000ff
        /*0364*/ 	.word	0x000001a8
        /*0368*/ 	.short	0x0100
        /*036a*/ 	.byte	0x04
	.zero		1


	//   ....[40]....
        /*036c*/ 	.word	0x000008a0
        /*0370*/ 	.word	0x000000ff
        /*0374*/ 	.word	0x000000a0
        /*0378*/ 	.short	0x0100
        /*037a*/ 	.byte	0x04
	.zero		1


	//   ....[41]....
        /*037c*/ 	.word	0x000008b0
        /*0380*/ 	.word	0x000000ff
        /*0384*/ 	.word	0x000001b0
        /*0388*/ 	.short	0x0100
        /*038a*/ 	.byte	0x04
	.zero		1


	//   ....[42]....
        /*038c*/ 	.word	0x000008c0
        /*0390*/ 	.word	0x000000ff
        /*0394*/ 	.word	0x000000a8
        /*0398*/ 	.short	0x0100
        /*039a*/ 	.byte	0x04
	.zero		1


	//   ....[43]....
        /*039c*/ 	.word	0x000008d0
        /*03a0*/ 	.word	0x000000ff
        /*03a4*/ 	.word	0x000001b8
        /*03a8*/ 	.short	0x0100
        /*03aa*/ 	.byte	0x04
	.zero		1


	//   ....[44]....
        /*03ac*/ 	.word	0x000008e0
        /*03b0*/ 	.word	0x000000ff
        /*03b4*/ 	.word	0x000000b0
        /*03b8*/ 	.short	0x0100
        /*03ba*/ 	.byte	0x04
	.zero		1


	//   ....[45]....
        /*03bc*/ 	.word	0x000008f0
        /*03c0*/ 	.word	0x000000ff
        /*03c4*/ 	.word	0x000001c0
        /*03c8*/ 	.short	0x0100
        /*03ca*/ 	.byte	0x04
	.zero		1


	//   ....[46]....
        /*03cc*/ 	.word	0x00000900
        /*03d0*/ 	.word	0x000000ff
        /*03d4*/ 	.word	0x000000b8
        /*03d8*/ 	.short	0x0100
        /*03da*/ 	.byte	0x04
	.zero		1


	//   ....[47]....
        /*03dc*/ 	.word	0x00000910
        /*03e0*/ 	.word	0x000000ff
        /*03e4*/ 	.word	0x000001c8
        /*03e8*/ 	.short	0x0100
        /*03ea*/ 	.byte	0x04
	.zero		1


	//   ....[48]....
        /*03ec*/ 	.word	0x00000920
        /*03f0*/ 	.word	0x000000ff
        /*03f4*/ 	.word	0x000000c0
        /*03f8*/ 	.short	0x0100
        /*03fa*/ 	.byte	0x04
	.zero		1


	//   ....[49]....
        /*03fc*/ 	.word	0x00000930
        /*0400*/ 	.word	0x000000ff
        /*0404*/ 	.word	0x000001d0
        /*0408*/ 	.short	0x0100
        /*040a*/ 	.byte	0x04
	.zero		1


	//   ....[50]....
        /*040c*/ 	.word	0x00000940
        /*0410*/ 	.word	0x000000ff
        /*0414*/ 	.word	0x000000c8
        /*0418*/ 	.short	0x0100
        /*041a*/ 	.byte	0x04
	.zero		1


	//   ....[51]....
        /*041c*/ 	.word	0x00000950
        /*0420*/ 	.word	0x000000ff
        /*0424*/ 	.word	0x000001d8
        /*0428*/ 	.short	0x0100
        /*042a*/ 	.byte	0x04
	.zero		1


	//   ....[52]....
        /*042c*/ 	.word	0x00000960
        /*0430*/ 	.word	0x000000ff
        /*0434*/ 	.word	0x000000d0
        /*0438*/ 	.short	0x0100
        /*043a*/ 	.byte	0x04
	.zero		1


	//   ....[53]....
        /*043c*/ 	.word	0x00000970
        /*0440*/ 	.word	0x000000ff
        /*0444*/ 	.word	0x000001e0
        /*0448*/ 	.short	0x0100
        /*044a*/ 	.byte	0x04
	.zero		1


	//   ....[54]....
        /*044c*/ 	.word	0x00000980
        /*0450*/ 	.word	0x000000ff
        /*0454*/ 	.word	0x000000d8
        /*0458*/ 	.short	0x0100
        /*045a*/ 	.byte	0x04
	.zero		1


	//   ....[55]....
        /*045c*/ 	.word	0x00000990
        /*0460*/ 	.word	0x000000ff
        /*0464*/ 	.word	0x000001e8
        /*0468*/ 	.short	0x0100
        /*046a*/ 	.byte	0x04
	.zero		1


	//   ....[56]....
        /*046c*/ 	.word	0x000009a0
        /*0470*/ 	.word	0x000000ff
        /*0474*/ 	.word	0x000000e0
        /*0478*/ 	.short	0x0100
        /*047a*/ 	.byte	0x04
	.zero		1


	//   ....[57]....
        /*047c*/ 	.word	0x000009b0
        /*0480*/ 	.word	0x000000ff
        /*0484*/ 	.word	0x000001f0
        /*0488*/ 	.short	0x0100
        /*048a*/ 	.byte	0x04
	.zero		1


	//   ....[58]....
        /*048c*/ 	.word	0x000009c0
        /*0490*/ 	.word	0x000000ff
        /*0494*/ 	.word	0x000000e8
        /*0498*/ 	.short	0x0100
        /*049a*/ 	.byte	0x04
	.zero		1


	//   ....[59]....
        /*049c*/ 	.word	0x000009d0
        /*04a0*/ 	.word	0x000000ff
        /*04a4*/ 	.word	0x000001f8
        /*04a8*/ 	.short	0x0100
        /*04aa*/ 	.byte	0x04
	.zero		1


	//   ....[60]....
        /*04ac*/ 	.word	0x000009e0
        /*04b0*/ 	.word	0x000000ff
        /*04b4*/ 	.word	0x000000f0
        /*04b8*/ 	.short	0x0100
        /*04ba*/ 	.byte	0x04
	.zero		1


	//   ....[61]....
        /*04bc*/ 	.word	0x000009f0
        /*04c0*/ 	.word	0x000000ff
        /*04c4*/ 	.word	0x00000200
        /*04c8*/ 	.short	0x0100
        /*04ca*/ 	.byte	0x04
	.zero		1


	//   ....[62]....
        /*04cc*/ 	.word	0x00000a00
        /*04d0*/ 	.word	0x000000ff
        /*04d4*/ 	.word	0x000000f8
        /*04d8*/ 	.short	0x0100
        /*04da*/ 	.byte	0x04
	.zero		1


	//   ....[63]....
        /*04dc*/ 	.word	0x00000a10
        /*04e0*/ 	.word	0x000000ff
        /*04e4*/ 	.word	0x00000208
        /*04e8*/ 	.short	0x0100
        /*04ea*/ 	.byte	0x04
	.zero		1


	//   ....[64]....
        /*04ec*/ 	.word	0x00000a20
        /*04f0*/ 	.word	0x000000ff
        /*04f4*/ 	.word	0x00000100
        /*04f8*/ 	.short	0x0100
        /*04fa*/ 	.byte	0x04
	.zero		1


	//   ....[65]....
        /*04fc*/ 	.word	0x00000a30
        /*0500*/ 	.word	0x000000ff
        /*0504*/ 	.word	0x00000210
        /*0508*/ 	.short	0x0100
        /*050a*/ 	.byte	0x04
	.zero		1


	//   ....[66]....
        /*050c*/ 	.word	0x00000a40
        /*0510*/ 	.word	0x000000ff
        /*0514*/ 	.word	0x00000108
        /*0518*/ 	.short	0x0100
        /*051a*/ 	.byte	0x04
	.zero		1


	//   ....[67]....
        /*051c*/ 	.word	0x00000a50
        /*0520*/ 	.word	0x000000ff
        /*0524*/ 	.word	0x00000218
        /*0528*/ 	.short	0x0100
        /*052a*/ 	.byte	0x04
	.zero		1


	//   ....[68]....
        /*052c*/ 	.word	0x00000b90
        /*0530*/ 	.word	0x000000ff
        /*0534*/ 	.word	0x00000220
        /*0538*/ 	.short	0x0100
        /*053a*/ 	.byte	0x04
	.zero		1


	//   ....[69]....
        /*053c*/ 	.word	0x00000ba0
        /*0540*/ 	.word	0x000000ff
        /*0544*/ 	.word	0x00000230
        /*0548*/ 	.short	0x0100
        /*054a*/ 	.byte	0x04
	.zero		1


	//   ....[70]....
        /*054c*/ 	.word	0x00000bb0
        /*0550*/ 	.word	0x000000ff
        /*0554*/ 	.word	0x00000228
        /*0558*/ 	.short	0x0100
        /*055a*/ 	.byte	0x04
	.zero		1


	//   ....[71]....
        /*055c*/ 	.word	0x00000bc0
        /*0560*/ 	.word	0x000000ff
        /*0564*/ 	.word	0x00000238
        /*0568*/ 	.short	0x0100
        /*056a*/ 	.byte	0x04
	.zero		1


	//   ....[72]....
        /*056c*/ 	.word	0x00000cb0
        /*0570*/ 	.word	0x000000ff
        /*0574*/ 	.word	0x00000240
        /*0578*/ 	.short	0x0100
        /*057a*/ 	.byte	0x06
	.zero		1


	//   ....[73]....
        /*057c*/ 	.word	0x00000cc0
        /*0580*/ 	.word	0x000000ff
        /*0584*/ 	.word	0x00000248
        /*0588*/ 	.short	0x0100
        /*058a*/ 	.byte	0x06
	.zero		1


	//   ....[74]....
        /*058c*/ 	.word	0x00000e00
        /*0590*/ 	.word	0x000000ff
        /*0594*/ 	.word	0x00000250
        /*0598*/ 	.short	0x0100
        /*059a*/ 	.byte	0x06
	.zero		1


	//   ....[75]....
        /*059c*/ 	.word	0x00000e10
        /*05a0*/ 	.word	0x000000ff
        /*05a4*/ 	.word	0x00000258
        /*05a8*/ 	.short	0x0100
        /*05aa*/ 	.byte	0x06
	.zero		1


	//   ....[76]....
        /*05ac*/ 	.word	0x00000f40
        /*05b0*/ 	.word	0x000000ff
        /*05b4*/ 	.word	0x00000260
        /*05b8*/ 	.short	0x0100
        /*05ba*/ 	.byte	0x04
	.zero		1


	//   ....[77]....
        /*05bc*/ 	.word	0x00000f50
        /*05c0*/ 	.word	0x000000ff
        /*05c4*/ 	.word	0x00000270
        /*05c8*/ 	.short	0x0100
        /*05ca*/ 	.byte	0x04
	.zero		1


	//   ....[78]....
        /*05cc*/ 	.word	0x00000f60
        /*05d0*/ 	.word	0x000000ff
        /*05d4*/ 	.word	0x00000268
        /*05d8*/ 	.short	0x0100
        /*05da*/ 	.byte	0x04
	.zero		1


	//   ....[79]....
        /*05dc*/ 	.word	0x00000f70
        /*05e0*/ 	.word	0x000000ff
        /*05e4*/ 	.word	0x00000278
        /*05e8*/ 	.short	0x0100
        /*05ea*/ 	.byte	0x04
	.zero		1


	//   ....[80]....
        /*05ec*/ 	.word	0x00001b30
        /*05f0*/ 	.word	0x000000ff
        /*05f4*/ 	.word	0x00000110
        /*05f8*/ 	.short	0x010a
        /*05fa*/ 	.byte	0x04
	.zero		1


	//   ....[81]....
        /*05fc*/ 	.word	0x00001e60
        /*0600*/ 	.word	0x000000ff
        /*0604*/ 	.word	0x00000110
        /*0608*/ 	.short	0x010a
        /*060a*/ 	.byte	0x09
	.zero		1


	//   ....[82]....
        /*060c*/ 	.word	0x00001ff0
        /*0610*/ 	.word	0x000000ff
        /*0614*/ 	.word	0x00000110
        /*0618*/ 	.short	0x010a
        /*061a*/ 	.byte	0x08
	.zero		1


	//   ....[83]....
        /*061c*/ 	.word	0x00002230
        /*0620*/ 	.word	0x000000ff
        /*0624*/ 	.word	0x00000248
        /*0628*/ 	.short	0x0101
        /*062a*/ 	.byte	0x1d
	.zero		1


	//   ....[84]....
        /*062c*/ 	.word	0x00002250
        /*0630*/ 	.word	0x000000ff
        /*0634*/ 	.word	0x00000110
        /*0638*/ 	.short	0x010a
        /*063a*/ 	.byte	0x04
	.zero		1


	//   ....[85]....
        /*063c*/ 	.word	0x00002520
        /*0640*/ 	.word	0x000000ff
        /*0644*/ 	.word	0x00000110
        /*0648*/ 	.short	0x010a
        /*064a*/ 	.byte	0x09
	.zero		1


	//   ....[86]....
        /*064c*/ 	.word	0x000026b0
        /*0650*/ 	.word	0x000000ff
        /*0654*/ 	.word	0x00000110
        /*0658*/ 	.short	0x010a
        /*065a*/ 	.byte	0x08
	.zero		1


	//   ....[87]....
        /*065c*/ 	.word	0x000028f0
        /*0660*/ 	.word	0x000000ff
        /*0664*/ 	.word	0x00000250
        /*0668*/ 	.short	0x010a
        /*066a*/ 	.byte	0x1d
	.zero		1


	//   ....[88]....
        /*066c*/ 	.word	0x000029b0
        /*0670*/ 	.word	0x000000ff
        /*0674*/ 	.word	0x00000000
        /*0678*/ 	.short	0x0101
        /*067a*/ 	.byte	0x04
	.zero		1


	//   ....[89]....
        /*067c*/ 	.word	0x00002fa0
        /*0680*/ 	.word	0x000000ff
        /*0684*/ 	.word	0x00000000
        /*0688*/ 	.short	0x010a
        /*068a*/ 	.byte	0x04
	.zero		1


	//   ....[90]....
        /*068c*/ 	.word	0x00003030
        /*0690*/ 	.word	0x000000ff
        /*0694*/ 	.word	0x00000000
        /*0698*/ 	.short	0x010a
        /*069a*/ 	.byte	0x05
	.zero		1


	//   ....[91]....
        /*069c*/ 	.word	0x000030c0
        /*06a0*/ 	.word	0x000000ff
        /*06a4*/ 	.word	0x00000000
        /*06a8*/ 	.short	0x010a
        /*06aa*/ 	.byte	0x05
	.zero		1


	//   ....[92]....
        /*06ac*/ 	.word	0x00003150
        /*06b0*/ 	.word	0x000000ff
        /*06b4*/ 	.word	0x00000000
        /*06b8*/ 	.short	0x010a
        /*06ba*/ 	.byte	0x05
	.zero		1


	//   ....[93]....
        /*06bc*/ 	.word	0x000031e0
        /*06c0*/ 	.word	0x000000ff
        /*06c4*/ 	.word	0x00000000
        /*06c8*/ 	.short	0x010a
        /*06ca*/ 	.byte	0x05
	.zero		1


	//   ....[94]....
        /*06cc*/ 	.word	0x00003270
        /*06d0*/ 	.word	0x000000ff
        /*06d4*/ 	.word	0x00000000
        /*06d8*/ 	.short	0x010a
        /*06da*/ 	.byte	0x05
	.zero		1


	//   ....[95]....
        /*06dc*/ 	.word	0x00003300
        /*06e0*/ 	.word	0x000000ff
        /*06e4*/ 	.word	0x00000000
        /*06e8*/ 	.short	0x010a
        /*06ea*/ 	.byte	0x05
	.zero		1


	//   ....[96]....
        /*06ec*/ 	.word	0x00003390
        /*06f0*/ 	.word	0x000000ff
        /*06f4*/ 	.word	0x00000000
        /*06f8*/ 	.short	0x010a
        /*06fa*/ 	.byte	0x05
	.zero		1


	//   ....[97]....
        /*06fc*/ 	.word	0x00003420
        /*0700*/ 	.word	0x000000ff
        /*0704*/ 	.word	0x00000000
        /*0708*/ 	.short	0x010a
        /*070a*/ 	.byte	0x05
	.zero		1


	//   ....[98]....
        /*070c*/ 	.word	0x000034b0
        /*0710*/ 	.word	0x000000ff
        /*0714*/ 	.word	0x00000000
        /*0718*/ 	.short	0x010a
        /*071a*/ 	.byte	0x05
	.zero		1


	//   ....[99]....
        /*071c*/ 	.word	0x00003540
        /*0720*/ 	.word	0x000000ff
        /*0724*/ 	.word	0x00000000
        /*0728*/ 	.short	0x010a
        /*072a*/ 	.byte	0x05
	.zero		1


	//   ....[100]....
        /*072c*/ 	.word	0x000035d0
        /*0730*/ 	.word	0x000000ff
        /*0734*/ 	.word	0x00000000
        /*0738*/ 	.short	0x010a
        /*073a*/ 	.byte	0x05
	.zero		1


	//   ....[101]....
        /*073c*/ 	.word	0x00003660
        /*0740*/ 	.word	0x000000ff
        /*0744*/ 	.word	0x00000000
        /*0748*/ 	.short	0x010a
        /*074a*/ 	.byte	0x05
	.zero		1


	//   ....[102]....
        /*074c*/ 	.word	0x000036f0
        /*0750*/ 	.word	0x000000ff
        /*0754*/ 	.word	0x00000000
        /*0758*/ 	.short	0x010a
        /*075a*/ 	.byte	0x05
	.zero		1


	//   ....[103]....
        /*075c*/ 	.word	0x00003780
        /*0760*/ 	.word	0x000000ff
        /*0764*/ 	.word	0x00000000
        /*0768*/ 	.short	0x010a
        /*076a*/ 	.byte	0x05
	.zero		1


	//   ....[104]....
        /*076c*/ 	.word	0x00003810
        /*0770*/ 	.word	0x000000ff
        /*0774*/ 	.word	0x00000000
        /*0778*/ 	.short	0x010a
        /*077a*/ 	.byte	0x05
	.zero		1


	//   ....[105]....
        /*077c*/ 	.word	0x000038a0
        /*0780*/ 	.word	0x000000ff
        /*0784*/ 	.word	0x00000000
        /*0788*/ 	.short	0x010a
        /*078a*/ 	.byte	0x05
	.zero		1


	//   ....[106]....
        /*078c*/ 	.word	0x00003930
        /*0790*/ 	.word	0x000000ff
        /*0794*/ 	.word	0x00000000
        /*0798*/ 	.short	0x010a
        /*079a*/ 	.byte	0x05
	.zero		1


	//   ....[107]....
        /*079c*/ 	.word	0x000039c0
        /*07a0*/ 	.word	0x000000ff
        /*07a4*/ 	.word	0x00000000
        /*07a8*/ 	.short	0x010a
        /*07aa*/ 	.byte	0x05
	.zero		1


	//   ....[108]....
        /*07ac*/ 	.word	0x00003a50
        /*07b0*/ 	.word	0x000000ff
        /*07b4*/ 	.word	0x00000000
        /*07b8*/ 	.short	0x010a
        /*07ba*/ 	.byte	0x05
	.zero		1


	//   ....[109]....
        /*07bc*/ 	.word	0x00003ae0
        /*07c0*/ 	.word	0x000000ff
        /*07c4*/ 	.word	0x00000000
        /*07c8*/ 	.short	0x010a
        /*07ca*/ 	.byte	0x05
	.zero		1


	//   ....[110]....
        /*07cc*/ 	.word	0x00003b70
        /*07d0*/ 	.word	0x000000ff
        /*07d4*/ 	.word	0x00000000
        /*07d8*/ 	.short	0x010a
        /*07da*/ 	.byte	0x05
	.zero		1


	//   ....[111]....
        /*07dc*/ 	.word	0x00003c00
        /*07e0*/ 	.word	0x000000ff
        /*07e4*/ 	.word	0x00000000
        /*07e8*/ 	.short	0x010a
        /*07ea*/ 	.byte	0x05
	.zero		1


	//   ....[112]....
        /*07ec*/ 	.word	0x00003c90
        /*07f0*/ 	.word	0x000000ff
        /*07f4*/ 	.word	0x00000000
        /*07f8*/ 	.short	0x010a
        /*07fa*/ 	.byte	0x05
	.zero		1


	//   ....[113]....
        /*07fc*/ 	.word	0x00003d20
        /*0800*/ 	.word	0x000000ff
        /*0804*/ 	.word	0x00000000
        /*0808*/ 	.short	0x010a
        /*080a*/ 	.byte	0x05
	.zero		1


	//   ....[114]....
        /*080c*/ 	.word	0x00003db0
        /*0810*/ 	.word	0x000000ff
        /*0814*/ 	.word	0x00000000
        /*0818*/ 	.short	0x010a
        /*081a*/ 	.byte	0x05
	.zero		1


	//   ....[115]....
        /*081c*/ 	.word	0x00003e40
        /*0820*/ 	.word	0x000000ff
        /*0824*/ 	.word	0x00000000
        /*0828*/ 	.short	0x010a
        /*082a*/ 	.byte	0x05
	.zero		1


	//   ....[116]....
        /*082c*/ 	.word	0x00003ed0
        /*0830*/ 	.word	0x000000ff
        /*0834*/ 	.word	0x00000000
        /*0838*/ 	.short	0x010a
        /*083a*/ 	.byte	0x05
	.zero		1


	//   ....[117]....
        /*083c*/ 	.word	0x00003f60
        /*0840*/ 	.word	0x000000ff
        /*0844*/ 	.word	0x00000000
        /*0848*/ 	.short	0x010a
        /*084a*/ 	.byte	0x05
	.zero		1


	//   ....[118]....
        /*084c*/ 	.word	0x00003ff0
        /*0850*/ 	.word	0x000000ff
        /*0854*/ 	.word	0x00000000
        /*0858*/ 	.short	0x010a
        /*085a*/ 	.byte	0x05
	.zero		1


	//   ....[119]....
        /*085c*/ 	.word	0x00004080
        /*0860*/ 	.word	0x000000ff
        /*0864*/ 	.word	0x00000000
        /*0868*/ 	.short	0x010a
        /*086a*/ 	.byte	0x05
	.zero		1


	//   ....[120]....
        /*086c*/ 	.word	0x00004110
        /*0870*/ 	.word	0x000000ff
        /*0874*/ 	.word	0x00000000
        /*0878*/ 	.short	0x010a
        /*087a*/ 	.byte	0x05
	.zero		1


	//   ....[121]....
        /*087c*/ 	.word	0x000041a0
        /*0880*/ 	.word	0x000000ff
        /*0884*/ 	.word	0x00000000
        /*0888*/ 	.short	0x010a
        /*088a*/ 	.byte	0x05
	.zero		1


	//   ....[122]....
        /*088c*/ 	.word	0x00004240
        /*0890*/ 	.word	0x00000000
        /*0894*/ 	.word	0x00000000
        /*0898*/ 	.short	0x010a
        /*089a*/ 	.byte	0xff
	.zero		1


	//   ....[123]....
        /*089c*/ 	.word	0x00004390
        /*08a0*/ 	.word	0x000000ff
        /*08a4*/ 	.word	0x00000258
        /*08a8*/ 	.short	0x010a
        /*08aa*/ 	.byte	0x04
	.zero		1


	//   ....[124]....
        /*08ac*/ 	.word	0x00004430
        /*08b0*/ 	.word	0x000000ff
        /*08b4*/ 	.word	0x00000250
        /*08b8*/ 	.short	0x010a
        /*08ba*/ 	.byte	0x04
	.zero		1


	//   ....[125]....
        /*08bc*/ 	.word	0x000044d0
        /*08c0*/ 	.word	0x000000ff
        /*08c4*/ 	.word	0x00000000
        /*08c8*/ 	.short	0x0101
        /*08ca*/ 	.byte	0x05
	.zero		1


	//   ....[126]....
        /*08cc*/ 	.word	0x00004510
        /*08d0*/ 	.word	0x000000ff
        /*08d4*/ 	.word	0x00000258
        /*08d8*/ 	.short	0x0106
        /*08da*/ 	.byte	0x04
	.zero		1


	//   ....[127]....
        /*08dc*/ 	.word	0x00004550
        /*08e0*/ 	.word	0x00000000
        /*08e4*/ 	.word	0x00000258
        /*08e8*/ 	.short	0x010a
        /*08ea*/ 	.byte	0xff
	.zero		1


	//   ....[128]....
        /*08ec*/ 	.word	0x00004a80
        /*08f0*/ 	.word	0x000000ff
        /*08f4*/ 	.word	0x00000250
        /*08f8*/ 	.short	0x010a
        /*08fa*/ 	.byte	0x0e
	.zero		1


	//   ....[129]....
        /*08fc*/ 	.word	0x00004b30
        /*0900*/ 	.word	0x000000ff
        /*0904*/ 	.word	0x00000000
        /*0908*/ 	.short	0x0101
        /*090a*/ 	.byte	0x16
	.zero		1


	//   ....[130]....
        /*090c*/ 	.word	0x00004b40
        /*0910*/ 	.word	0x000000ff
        /*0914*/ 	.word	0x00000270
        /*0918*/ 	.short	0x010a
        /*091a*/ 	.byte	0x13
	.zero		1


	//   ....[131]....
        /*091c*/ 	.word	0x00004bd0
        /*0920*/ 	.word	0x000000ff
        /*0924*/ 	.word	0x00000000
        /*0928*/ 	.short	0x010a
        /*092a*/ 	.byte	0x04
	.zero		1


	//   ....[132]....
        /*092c*/ 	.word	0x00004c40
        /*0930*/ 	.word	0x000000ff
        /*0934*/ 	.word	0x00000000
        /*0938*/ 	.short	0x010a
        /*093a*/ 	.byte	0x05
	.zero		1


	//   ....[133]....
        /*093c*/ 	.word	0x00004d60
        /*0940*/ 	.word	0x000000ff
        /*0944*/ 	.word	0x00000000
        /*0948*/ 	.short	0x010a
        /*094a*/ 	.byte	0x04
	.zero		1


	//   ....[134]....
        /*094c*/ 	.word	0x00004f40
        /*0950*/ 	.word	0x000000ff
        /*0954*/ 	.word	0x00000000
        /*0958*/ 	.short	0x010a
        /*095a*/ 	.byte	0x04
	.zero		1


	//   ....[135]....
        /*095c*/ 	.word	0x00004fd0
        /*0960*/ 	.word	0x000000ff
        /*0964*/ 	.word	0x00000000
        /*0968*/ 	.short	0x010a
        /*096a*/ 	.byte	0x04
	.zero		1


	//   ....[136]....
        /*096c*/ 	.word	0x00005550
        /*0970*/ 	.word	0x000000ff
        /*0974*/ 	.word	0x00000250
        /*0978*/ 	.short	0x010a
        /*097a*/ 	.byte	0x16
	.zero		1


	//   ....[137]....
        /*097c*/ 	.word	0x000055f0
        /*0980*/ 	.word	0x000000ff
        /*0984*/ 	.word	0x00000000
        /*0988*/ 	.short	0x0101
        /*098a*/ 	.byte	0x26
	.zero		1


	//   ....[138]....
        /*098c*/ 	.word	0x00005b40
        /*0990*/ 	.word	0x000000ff
        /*0994*/ 	.word	0x00000248
        /*0998*/ 	.short	0x010a
        /*099a*/ 	.byte	0x16
	.zero		1


	//   ....[139]....
        /*099c*/ 	.word	0x00005ce0
        /*09a0*/ 	.word	0x000000ff
        /*09a4*/ 	.word	0x00000230
        /*09a8*/ 	.short	0x010a
        /*09aa*/ 	.byte	0x16
	.zero		1


	//   ....[140]....
        /*09ac*/ 	.word	0x00005fd0
        /*09b0*/ 	.word	0x000000ff
        /*09b4*/ 	.word	0x00000220
        /*09b8*/ 	.short	0x010b
        /*09ba*/ 	.byte	0x16
	.zero		1


	//   ....[141]....
        /*09bc*/ 	.word	0x00005fe0
        /*09c0*/ 	.word	0x000000ff
        /*09c4*/ 	.word	0x00000000
        /*09c8*/ 	.short	0x0101
        /*09ca*/ 	.byte	0x2d
	.zero		1


	//   ....[142]....
        /*09cc*/ 	.word	0x00005ff0
        /*09d0*/ 	.word	0x000000ff
        /*09d4*/ 	.word	0x00000238
        /*09d8*/ 	.short	0x010a
        /*09da*/ 	.byte	0x16
	.zero		1


	//   ....[143]....
        /*09dc*/ 	.word	0x000061c0
        /*09e0*/ 	.word	0x000000ff
        /*09e4*/ 	.word	0x00000228
        /*09e8*/ 	.short	0x010b
        /*09ea*/ 	.byte	0x16
	.zero		1


	//   ....[144]....
        /*09ec*/ 	.word	0x000061d0
        /*09f0*/ 	.word	0x000000ff
        /*09f4*/ 	.word	0x00000000
        /*09f8*/ 	.short	0x0101
        /*09fa*/ 	.byte	0x2c
	.zero		1


	//   ....[145]....
        /*09fc*/ 	.word	0x00006200
        /*0a00*/ 	.word	0x000000ff
        /*0a04*/ 	.word	0x00000230
        /*0a08*/ 	.short	0x010a
        /*0a0a*/ 	.byte	0x16
	.zero		1


	//   ....[146]....
        /*0a0c*/ 	.word	0x00006240
        /*0a10*/ 	.word	0x00000000
        /*0a14*/ 	.word	0x00000238
        /*0a18*/ 	.short	0x010a
        /*0a1a*/ 	.byte	0xff
	.zero		1


	//   ....[147]....
        /*0a1c*/ 	.word	0x000065d0
        /*0a20*/ 	.word	0x000000ff
        /*0a24*/ 	.word	0x00000250
        /*0a28*/ 	.short	0x010a
        /*0a2a*/ 	.byte	0x31
	.zero		1


	//   ....[148]....
        /*0a2c*/ 	.word	0x000066a0
        /*0a30*/ 	.word	0x000000ff
        /*0a34*/ 	.word	0x00000000
        /*0a38*/ 	.short	0x0101
        /*0a3a*/ 	.byte	0x04
	.zero		1


	//   ....[149]....
        /*0a3c*/ 	.word	0x000072e0
        /*0a40*/ 	.word	0x00000000
        /*0a44*/ 	.word	0x00000220
        /*0a48*/ 	.short	0x010a
        /*0a4a*/ 	.byte	0xff
	.zero		1


	//   ....[150]....
        /*0a4c*/ 	.word	0x00007380
        /*0a50*/ 	.word	0x00000071
        /*0a54*/ 	.word	0x00000260
        /*0a58*/ 	.short	0x010a
        /*0a5a*/ 	.byte	0xff
	.zero		1


	//   ....[151]....
        /*0a5c*/ 	.word	0x00007590
        /*0a60*/ 	.word	0x00000000
        /*0a64*/ 	.word	0x00000220
        /*0a68*/ 	.short	0x010a
        /*0a6a*/ 	.byte	0xff
	.zero		1


	//   ....[152]....
        /*0a6c*/ 	.word	0x000076c0
        /*0a70*/ 	.word	0x00000002
        /*0a74*/ 	.word	0x00000000
        /*0a78*/ 	.short	0x0101
        /*0a7a*/ 	.byte	0xff
	.zero		1


	//   ....[153]....
        /*0a7c*/ 	.word	0x00007720
        /*0a80*/ 	.word	0x00000071
        /*0a84*/ 	.word	0x00000260
        /*0a88*/ 	.short	0x010a
        /*0a8a*/ 	.byte	0xff
	.zero		1


	//   ....[154]....
        /*0a8c*/ 	.word	0x000082c0
        /*0a90*/ 	.word	0x00000079
        /*0a94*/ 	.word	0x00000220
        /*0a98*/ 	.short	0x010a
        /*0a9a*/ 	.byte	0xff
	.zero		1


	//   ....[155]....
        /*0a9c*/ 	.word	0x00008390
        /*0aa0*/ 	.word	0x00000079
        /*0aa4*/ 	.word	0x00000220
        /*0aa8*/ 	.short	0x010a
        /*0aaa*/ 	.byte	0xff
	.zero		1


	//   ....[156]....
        /*0aac*/ 	.word	0x000084a0
        /*0ab0*/ 	.word	0x00000000
        /*0ab4*/ 	.word	0x00000000
        /*0ab8*/ 	.short	0x0101
        /*0aba*/ 	.byte	0xff
	.zero		1


	//   ....[157]....
        /*0abc*/ 	.word	0x00008930
        /*0ac0*/ 	.word	0x000000ff
        /*0ac4*/ 	.word	0x00000000
        /*0ac8*/ 	.short	0x0101
        /*0aca*/ 	.byte	0x04
	.zero		1


	//   ....[158]....
        /*0acc*/ 	.word	0x00009160
        /*0ad0*/ 	.word	0x00000000
        /*0ad4*/ 	.word	0x00000110
        /*0ad8*/ 	.short	0x010a
        /*0ada*/ 	.byte	0xff
	.zero		1


	//   ....[159]....
        /*0adc*/ 	.word	0x000091c0
        /*0ae0*/ 	.word	0x00000000
        /*0ae4*/ 	.word	0x00000110
        /*0ae8*/ 	.short	0x010a
        /*0aea*/ 	.byte	0xff
	.zero		1


	//   ....[160]....
        /*0aec*/ 	.word	0x00009220
        /*0af0*/ 	.word	0x00000000
        /*0af4*/ 	.word	0x00000250
        /*0af8*/ 	.short	0x010a
        /*0afa*/ 	.byte	0xff
	.zero		1


	//   ....[161]....
        /*0afc*/ 	.word	0x00009280
        /*0b00*/ 	.word	0x00000000
        /*0b04*/ 	.word	0x00000000
        /*0b08*/ 	.short	0x010a
        /*0b0a*/ 	.byte	0xff
	.zero		1


	//   ....[162]....
        /*0b0c*/ 	.word	0x000092e0
        /*0b10*/ 	.word	0x00000000
        /*0b14*/ 	.word	0x00000000
        /*0b18*/ 	.short	0x010a
        /*0b1a*/ 	.byte	0xff
	.zero		1


	//   ....[163]....
        /*0b1c*/ 	.word	0x00009340
        /*0b20*/ 	.word	0x00000000
        /*0b24*/ 	.word	0x00000000
        /*0b28*/ 	.short	0x010a
        /*0b2a*/ 	.byte	0xff
	.zero		1


	//   ....[164]....
        /*0b2c*/ 	.word	0x000093a0
        /*0b30*/ 	.word	0x00000000
        /*0b34*/ 	.word	0x00000000
        /*0b38*/ 	.short	0x010a
        /*0b3a*/ 	.byte	0xff
	.zero		1


	//   ....[165]....
        /*0b3c*/ 	.word	0x00009400
        /*0b40*/ 	.word	0x00000000
        /*0b44*/ 	.word	0x00000000
        /*0b48*/ 	.short	0x010a
        /*0b4a*/ 	.byte	0xff
	.zero		1


	//   ....[166]....
        /*0b4c*/ 	.word	0x00009460
        /*0b50*/ 	.word	0x00000000
        /*0b54*/ 	.word	0x00000000
        /*0b58*/ 	.short	0x010a
        /*0b5a*/ 	.byte	0xff
	.zero		1


	//   ....[167]....
        /*0b5c*/ 	.word	0x000094c0
        /*0b60*/ 	.word	0x00000000
        /*0b64*/ 	.word	0x00000000
        /*0b68*/ 	.short	0x010a
        /*0b6a*/ 	.byte	0xff
	.zero		1


	//   ....[168]....
        /*0b6c*/ 	.word	0x00009520
        /*0b70*/ 	.word	0x00000000
        /*0b74*/ 	.word	0x00000000
        /*0b78*/ 	.short	0x010a
        /*0b7a*/ 	.byte	0xff
	.zero		1


	//   ....[169]....
        /*0b7c*/ 	.word	0x00009580
        /*0b80*/ 	.word	0x00000000
        /*0b84*/ 	.word	0x00000000
        /*0b88*/ 	.short	0x010a
        /*0b8a*/ 	.byte	0xff
	.zero		1


	//   ....[170]....
        /*0b8c*/ 	.word	0x000095e0
        /*0b90*/ 	.word	0x00000000
        /*0b94*/ 	.word	0x00000000
        /*0b98*/ 	.short	0x010a
        /*0b9a*/ 	.byte	0xff
	.zero		1


	//   ....[171]....
        /*0b9c*/ 	.word	0x00009640
        /*0ba0*/ 	.word	0x00000000
        /*0ba4*/ 	.word	0x00000000
        /*0ba8*/ 	.short	0x010a
        /*0baa*/ 	.byte	0xff
	.zero		1


	//   ....[172]....
        /*0bac*/ 	.word	0x000096a0
        /*0bb0*/ 	.word	0x00000000
        /*0bb4*/ 	.word	0x00000000
        /*0bb8*/ 	.short	0x010a
        /*0bba*/ 	.byte	0xff
	.zero		1


	//   ....[173]....
        /*0bbc*/ 	.word	0x00009700
        /*0bc0*/ 	.word	0x00000000
        /*0bc4*/ 	.word	0x00000000
        /*0bc8*/ 	.short	0x010a
        /*0bca*/ 	.byte	0xff
	.zero		1


	//   ....[174]....
        /*0bcc*/ 	.word	0x00009760
        /*0bd0*/ 	.word	0x00000000
        /*0bd4*/ 	.word	0x00000000
        /*0bd8*/ 	.short	0x010a
        /*0bda*/ 	.byte	0xff
	.zero		1


	//   ....[175]....
        /*0bdc*/ 	.word	0x000097c0
        /*0be0*/ 	.word	0x00000000
        /*0be4*/ 	.word	0x00000000
        /*0be8*/ 	.short	0x010a
        /*0bea*/ 	.byte	0xff
	.zero		1


	//   ....[176]....
        /*0bec*/ 	.word	0x00009820
        /*0bf0*/ 	.word	0x00000000
        /*0bf4*/ 	.word	0x00000000
        /*0bf8*/ 	.short	0x010a
        /*0bfa*/ 	.byte	0xff
	.zero		1


	//   ....[177]....
        /*0bfc*/ 	.word	0x00009880
        /*0c00*/ 	.word	0x00000000
        /*0c04*/ 	.word	0x00000000
        /*0c08*/ 	.short	0x010a
        /*0c0a*/ 	.byte	0xff
	.zero		1


	//   ....[178]....
        /*0c0c*/ 	.word	0x000098e0
        /*0c10*/ 	.word	0x00000000
        /*0c14*/ 	.word	0x00000000
        /*0c18*/ 	.short	0x010a
        /*0c1a*/ 	.byte	0xff
	.zero		1


	//   ....[179]....
        /*0c1c*/ 	.word	0x00009940
        /*0c20*/ 	.word	0x00000000
        /*0c24*/ 	.word	0x00000000
        /*0c28*/ 	.short	0x010a
        /*0c2a*/ 	.byte	0xff
	.zero		1


	//   ....[180]....
        /*0c2c*/ 	.word	0x000099a0
        /*0c30*/ 	.word	0x00000000
        /*0c34*/ 	.word	0x00000000
        /*0c38*/ 	.short	0x010a
        /*0c3a*/ 	.byte	0xff
	.zero		1


	//   ....[181]....
        /*0c3c*/ 	.word	0x00009a00
        /*0c40*/ 	.word	0x00000000
        /*0c44*/ 	.word	0x00000000
        /*0c48*/ 	.short	0x010a
        /*0c4a*/ 	.byte	0xff
	.zero		1


	//   ....[182]....
        /*0c4c*/ 	.word	0x00009a60
        /*0c50*/ 	.word	0x00000000
        /*0c54*/ 	.word	0x00000000
        /*0c58*/ 	.short	0x010a
        /*0c5a*/ 	.byte	0xff
	.zero		1


	//   ....[183]....
        /*0c5c*/ 	.word	0x00009ac0
        /*0c60*/ 	.word	0x00000000
        /*0c64*/ 	.word	0x00000000
        /*0c68*/ 	.short	0x010a
        /*0c6a*/ 	.byte	0xff
	.zero		1


	//   ....[184]....
        /*0c6c*/ 	.word	0x00009b20
        /*0c70*/ 	.word	0x00000000
        /*0c74*/ 	.word	0x00000000
        /*0c78*/ 	.short	0x010a
        /*0c7a*/ 	.byte	0xff
	.zero		1


	//   ....[185]....
        /*0c7c*/ 	.word	0x00009b80
        /*0c80*/ 	.word	0x00000000
        /*0c84*/ 	.word	0x00000000
        /*0c88*/ 	.short	0x010a
        /*0c8a*/ 	.byte	0xff
	.zero		1


	//   ....[186]....
        /*0c8c*/ 	.word	0x00009be0
        /*0c90*/ 	.word	0x00000000
        /*0c94*/ 	.word	0x00000000
        /*0c98*/ 	.short	0x010a
        /*0c9a*/ 	.byte	0xff
	.zero		1


	//   ....[187]....
        /*0c9c*/ 	.word	0x00009c40
        /*0ca0*/ 	.word	0x00000000
        /*0ca4*/ 	.word	0x00000000
        /*0ca8*/ 	.short	0x010a
        /*0caa*/ 	.byte	0xff
	.zero		1


	//   ....[188]....
        /*0cac*/ 	.word	0x00009ca0
        /*0cb0*/ 	.word	0x00000000
        /*0cb4*/ 	.word	0x00000000
        /*0cb8*/ 	.short	0x010a
        /*0cba*/ 	.byte	0xff
	.zero		1


	//   ....[189]....
        /*0cbc*/ 	.word	0x00009d00
        /*0cc0*/ 	.word	0x00000000
        /*0cc4*/ 	.word	0x00000000
        /*0cc8*/ 	.short	0x010a
        /*0cca*/ 	.byte	0xff
	.zero		1


	//   ....[190]....
        /*0ccc*/ 	.word	0x00009d60
        /*0cd0*/ 	.word	0x00000000
        /*0cd4*/ 	.word	0x00000000
        /*0cd8*/ 	.short	0x010a
        /*0cda*/ 	.byte	0xff
	.zero		1


	//   ....[191]....
        /*0cdc*/ 	.word	0x00009dc0
        /*0ce0*/ 	.word	0x00000000
        /*0ce4*/ 	.word	0x00000000
        /*0ce8*/ 	.short	0x010a
        /*0cea*/ 	.byte	0xff
	.zero		1


	//   ....[192]....
        /*0cec*/ 	.word	0x00009e20
        /*0cf0*/ 	.word	0x00000000
        /*0cf4*/ 	.word	0x00000000
        /*0cf8*/ 	.short	0x010a
        /*0cfa*/ 	.byte	0xff
	.zero		1


	//   ....[193]....
        /*0cfc*/ 	.word	0x00009e80
        /*0d00*/ 	.word	0x00000000
        /*0d04*/ 	.word	0x00000000
        /*0d08*/ 	.short	0x010a
        /*0d0a*/ 	.byte	0xff
	.zero		1


	//   ....[194]....
        /*0d0c*/ 	.word	0x00009ee0
        /*0d10*/ 	.word	0x00000004
        /*0d14*/ 	.word	0x00000258
        /*0d18*/ 	.short	0x010a
        /*0d1a*/ 	.byte	0xff
	.zero		1


	//   ....[195]....
        /*0d1c*/ 	.word	0x00009f40
        /*0d20*/ 	.word	0x00000004
        /*0d24*/ 	.word	0x00000250
        /*0d28*/ 	.short	0x010a
        /*0d2a*/ 	.byte	0xff
	.zero		1


	//   ....[196]....
        /*0d2c*/ 	.word	0x00009fa0
        /*0d30*/ 	.word	0x00000000
        /*0d34*/ 	.word	0x00000250
        /*0d38*/ 	.short	0x010a
        /*0d3a*/ 	.byte	0xff
	.zero		1


	//   ....[197]....
        /*0d3c*/ 	.word	0x0000a000
        /*0d40*/ 	.word	0x00000005
        /*0d44*/ 	.word	0x00000270
        /*0d48*/ 	.short	0x010a
        /*0d4a*/ 	.byte	0xff
	.zero		1


	//   ....[198]....
        /*0d4c*/ 	.word	0x0000a060
        /*0d50*/ 	.word	0x00000000
        /*0d54*/ 	.word	0x00000000
        /*0d58*/ 	.short	0x010a
        /*0d5a*/ 	.byte	0xff
	.zero		1


	//   ....[199]....
        /*0d5c*/ 	.word	0x0000a0c0
        /*0d60*/ 	.word	0x00000000
        /*0d64*/ 	.word	0x00000000
        /*0d68*/ 	.short	0x010a
        /*0d6a*/ 	.byte	0xff
	.zero		1


	//   ....[200]....
        /*0d6c*/ 	.word	0x0000a120
        /*0d70*/ 	.word	0x00000000
        /*0d74*/ 	.word	0x00000000
        /*0d78*/ 	.short	0x010a
        /*0d7a*/ 	.byte	0xff
	.zero		1


	//   ....[201]....
        /*0d7c*/ 	.word	0x0000a180
        /*0d80*/ 	.word	0x00000000
        /*0d84*/ 	.word	0x00000250
        /*0d88*/ 	.short	0x010a
        /*0d8a*/ 	.byte	0xff
	.zero		1


	//   ....[202]....
        /*0d8c*/ 	.word	0x0000a1e0
        /*0d90*/ 	.word	0x00000000
        /*0d94*/ 	.word	0x00000248
        /*0d98*/ 	.short	0x010a
        /*0d9a*/ 	.byte	0xff
	.zero		1


	//   ....[203]....
        /*0d9c*/ 	.word	0x0000a240
        /*0da0*/ 	.word	0x00000002
        /*0da4*/ 	.word	0x00000230
        /*0da8*/ 	.short	0x010a
        /*0daa*/ 	.byte	0xff
	.zero		1


	//   ....[204]....
        /*0dac*/ 	.word	0x0000a2a0
        /*0db0*/ 	.word	0x00000000
        /*0db4*/ 	.word	0x00000238
        /*0db8*/ 	.short	0x010a
        /*0dba*/ 	.byte	0xff
	.zero		1


	//   ....[205]....
        /*0dbc*/ 	.word	0x0000a300
        /*0dc0*/ 	.word	0x00000000
        /*0dc4*/ 	.word	0x00000230
        /*0dc8*/ 	.short	0x010a
        /*0dca*/ 	.byte	0xff
	.zero		1


	//   ....[206]....
        /*0dcc*/ 	.word	0x0000a360
        /*0dd0*/ 	.word	0x00000000
        /*0dd4*/ 	.word	0x00000250
        /*0dd8*/ 	.short	0x010a
        /*0dda*/ 	.byte	0xff
	.zero		1


	//   ....[207]....
        /*0ddc*/ 	.word	0x0000a3b0
        /*0de0*/ 	.word	0x00000000
        /*0de4*/ 	.word	0x00000220
        /*0de8*/ 	.short	0x010a
        /*0dea*/ 	.byte	0xff
	.zero		1


	//   ....[208]....
        /*0dec*/ 	.word	0x0000a400
        /*0df0*/ 	.word	0x00000071
        /*0df4*/ 	.word	0x00000260
        /*0df8*/ 	.short	0x010a
        /*0dfa*/ 	.byte	0xff
	.zero		1


	//   ....[209]....
        /*0dfc*/ 	.word	0x0000a450
        /*0e00*/ 	.word	0x00000079
        /*0e04*/ 	.word	0x00000220
        /*0e08*/ 	.short	0x010a
        /*0e0a*/ 	.byte	0xff
	.zero		1


	//----- nvinfo : EIATTR_NUM_MBARRIERS
	.align		4
.L_47:
        /*0e0c*/ 	.byte	0x03, 0x38
        /*0e0e*/ 	.short	0x0050


	//----- nvinfo : EIATTR_EXIT_INSTR_OFFSETS
	.align		4
        /*0e10*/ 	.byte	0x04, 0x1c
        /*0e12*/ 	.short	(.L_49 - .L_48)


	//   ....[0]....
.L_48:
        /*0e14*/ 	.word	0x00004270


	//   ....[1]....
        /*0e18*/ 	.word	0x00004520


	//   ....[2]....
        /*0e1c*/ 	.word	0x00004580


	//   ....[3]....
        /*0e20*/ 	.word	0x00005240


	//   ....[4]....
        /*0e24*/ 	.word	0x00006270


	//   ....[5]....
        /*0e28*/ 	.word	0x000062b0


	//   ....[6]....
        /*0e2c*/ 	.word	0x00009140


	//----- nvinfo : EIATTR_MAX_THREADS
	.align		4
.L_49:
        /*0e30*/ 	.byte	0x04, 0x05
        /*0e32*/ 	.short	(.L_51 - .L_50)
.L_50:
        /*0e34*/ 	.word	0x00000100
        /*0e38*/ 	.word	0x00000001
        /*0e3c*/ 	.word	0x00000001


	//----- nvinfo : EIATTR_CRS_STACK_SIZE
	.align		4
.L_51:
        /*0e40*/ 	.byte	0x04, 0x1e
        /*0e42*/ 	.short	(.L_53 - .L_52)
.L_52:
        /*0e44*/ 	.word	0x00000000


	//----- nvinfo : EIATTR_CBANK_PARAM_SIZE
	.align		4
.L_53:
        /*0e48*/ 	.byte	0x03, 0x19
        /*0e4a*/ 	.short	0x0900


	//----- nvinfo : EIATTR_PARAM_CBANK
	.align		4
        /*0e4c*/ 	.byte	0x04, 0x0a
        /*0e4e*/ 	.short	(.L_55 - .L_54)
	.align		4
.L_54:
        /*0e50*/ 	.word	index@(.nv.constant0._ZN7cutlass13device_kernelINS_4conv6kernel13ConvUniversalINS1_16ConvProblemShapeILNS1_8OperatorE0ELi3EEENS1_10collective14CollectiveConvINS1_47MainloopSm100TmaUmmaWarpSpecializedImplicitGemmILS5_0ELi34ELi3ELi1ELi2EN4cute5tupleIJNSA_1CILi2EEENSC_ILi1EEESE_EEEEENSB_IJNSC_ILi64EEENSC_ILi128EEENSB_IJNSC_ILi32EEEEEEEEENS_12float_e4m3_tESM_NSA_8TiledMMAINSA_8MMA_AtomIJNSA_10MMA_TraitsINSA_19SM100_MMA_F8F6F4_SSEJSM_SM_fSH_SI_NSA_17integral_constantINSA_4UMMA5MajorELST_0EEESU_NSR_INSS_7ScaleInELSV_0EEESW_EEEEEENSA_6LayoutINSB_IJSE_SE_SE_EEENSB_IJNSC_ILi0EEES11_S11_EEEEENSB_IJNSA_10UnderscoreES14_S14_EEEEENS7_6detail27Sm100ImplicitGemmTileTraitsINSA_20SM90_TMA_LOAD_IM2COLENSA_14ComposedLayoutINSA_7SwizzleILi1ELi4ELi3EEENSA_18smem_ptr_flag_bitsILi8EEENSZ_INSB_IJNSC_ILi8EEESJ_EEENSB_IJSJ_SE_EEEEEEEvEENS18_INSA_23SM90_TMA_LOAD_MULTICASTES1J_vEEEENS_8epilogue10collective18CollectiveEpilogueINS1O_23Sm100TmaWarpSpecializedILi2ELi2ELi32ELb0ELb0EEEJSL_NSB_IJNSZ_ISH_SE_EES1T_EEESM_NSB_IJNSB_IJllllEEESE_S11_EEESM_S1W_NS1O_6fusion15FusionCallbacksIS1S_NS1X_17LinearCombinationISM_fSM_fLNS_15FloatRoundStyleE2EEESL_S1U_JEEENSA_5SM1004TMEM4LOAD26SM100_TMEM_LOAD_16dp32b32xES19_NS1A_INS1B_ILi2ELi4ELi3EEES1E_NSZ_INSB_IJS1F_SH_EEENSB_IJSH_SE_EEEEEEENSA_39AutoVectorizingCopyWithAssumedAlignmentILi128EEENSA_21SM90_TMA_STORE_IM2COLES2B_S2D_S2D_EEEvvEEEEvNT_6ParamsE)
        /*0e54*/ 	.short	0x0380
        /*0e56*/ 	.short	0x0900


	//----- nvinfo : EIATTR_SW_WAR
	.align		4
.L_55:
        /*0e58*/ 	.byte	0x04, 0x36
        /*0e5a*/ 	.short	(.L_57 - .L_56)
.L_56:
        /*0e5c*/ 	.word	0x00000008
.L_57:


//--------------------- .nv.callgraph             --------------------------
	.section	.nv.callgraph,"",@"SHT_CUDA_CALLGRAPH"
	.align	4
	.sectionentsize	8
	.align		4
        /*0000*/ 	.word	0x00000000
	.align		4
        /*0004*/ 	.word	0xffffffff
	.align		4
        /*0008*/ 	.word	index@(_ZN7cutlass13device_kernelINS_4conv6kernel13ConvUniversalINS1_16ConvProblemShapeILNS1_8OperatorE0ELi3EEENS1_10collective14CollectiveConvINS1_47MainloopSm100TmaUmmaWarpSpecializedImplicitGemmILS5_0ELi34ELi3ELi1ELi2EN4cute5tupleIJNSA_1CILi2EEENSC_ILi1EEESE_EEEEENSB_IJNSC_ILi64EEENSC_ILi128EEENSB_IJNSC_ILi32EEEEEEEEENS_12float_e4m3_tESM_NSA_8TiledMMAINSA_8MMA_AtomIJNSA_10MMA_TraitsINSA_19SM100_MMA_F8F6F4_SSEJSM_SM_fSH_SI_NSA_17integral_constantINSA_4UMMA5MajorELST_0EEESU_NSR_INSS_7ScaleInELSV_0EEESW_EEEEEENSA_6LayoutINSB_IJSE_SE_SE_EEENSB_IJNSC_ILi0EEES11_S11_EEEEENSB_IJNSA_10UnderscoreES14_S14_EEEEENS7_6detail27Sm100ImplicitGemmTileTraitsINSA_20SM90_TMA_LOAD_IM2COLENSA_14ComposedLayoutINSA_7SwizzleILi1ELi4ELi3EEENSA_18smem_ptr_flag_bitsILi8EEENSZ_INSB_IJNSC_ILi8EEESJ_EEENSB_IJSJ_SE_EEEEEEEvEENS18_INSA_23SM90_TMA_LOAD_MULTICASTES1J_vEEEENS_8epilogue10collective18CollectiveEpilogueINS1O_23Sm100TmaWarpSpecializedILi2ELi2ELi32ELb0ELb0EEEJSL_NSB_IJNSZ_ISH_SE_EES1T_EEESM_NSB_IJNSB_IJllllEEESE_S11_EEESM_S1W_NS1O_6fusion15FusionCallbacksIS1S_NS1X_17LinearCombinationISM_fSM_fLNS_15FloatRoundStyleE2EEESL_S1U_JEEENSA_5SM1004TMEM4LOAD26SM100_TMEM_LOAD_16dp32b32xES19_NS1A_INS1B_ILi2ELi4ELi3EEES1E_NSZ_INSB_IJS1F_SH_EEENSB_IJSH_SE_EEEEEEENSA_39AutoVectorizingCopyWithAssumedAlignmentILi128EEENSA_21SM90_TMA_STORE_IM2COLES2B_S2D_S2D_EEEvvEEEEvNT_6ParamsE)
	.align		4
        /*000c*/ 	.word	index@(__assertfail)
	.align		4
        /*0010*/ 	.word	0x00000000
	.align		4
        /*0014*/ 	.word	0xfffffffe
	.align		4
        /*0018*/ 	.word	0x00000000
	.align		4
        /*001c*/ 	.word	0xfffffffd
	.align		4
        /*0020*/ 	.word	0x00000000
	.align		4
        /*0024*/ 	.word	0xfffffffc


//--------------------- .nv.constant4             --------------------------
	.section	.nv.constant4,"a",@progbits
	.align	8
	.align		8
.nv.constant4:
        /*0000*/ 	.dword	__assertfail
	.align		8
        /*0008*/ 	.dword	__unnamed_1
	.align		8
        /*0010*/ 	.dword	__unnamed_2
	.align		8
        /*0018*/ 	.dword	_ZN39_INTERNAL_86b00bcd_4_k_cu_ac8b5497_38314cuda3std3__45__cpo5beginE
	.align		8
        /*0020*/ 	.dword	_ZN39_INTERNAL_86b00bcd_4_k_cu_ac8b5497_38314cuda3std3__45__cpo3endE
	.align		8
        /*0028*/ 	.dword	_ZN39_INTERNAL_86b00bcd_4_k_cu_ac8b5497_38314cuda3std3__45__cpo6cbeginE
	.align		8
        /*0030*/ 	.dword	_ZN39_INTERNAL_86b00bcd_4_k_cu_ac8b5497_38314cuda3std3__45__cpo4cendE
	.align		8
        /*0038*/ 	.dword	_ZN39_INTERNAL_86b00bcd_4_k_cu_ac8b5497_38314cuda3std3__441_GLOBAL__N__86b00bcd_4_k_cu_ac8b5497_38316ignoreE
	.align		8
        /*0040*/ 	.dword	_ZN39_INTERNAL_86b00bcd_4_k_cu_ac8b5497_38314cuda3std3__419piecewise_constructE
	.align		8
        /*0048*/ 	.dword	_ZN39_INTERNAL_86b00bcd_4_k_cu_ac8b5497_38314cuda3std3__48in_placeE
	.align		8
        /*0050*/ 	.dword	_ZN39_INTERNAL_86b00bcd_4_k_cu_ac8b5497_38314cuda3std6ranges3__45__cpo4swapE
	.align		8
        /*0058*/ 	.dword	_ZN39_INTERNAL_86b00bcd_4_k_cu_ac8b5497_38314cuda3std6ranges3__45__cpo9iter_moveE
	.align		8
        /*0060*/ 	.dword	_ZN39_INTERNAL_86b00bcd_4_k_cu_ac8b5497_38314cute7productE
	.align		8
        /*0068*/ 	.dword	_ZN39_INTERNAL_86b00bcd_4_k_cu_ac8b5497_38314cute1_E
	.align		8
        /*0070*/ 	.dword	$str$27
	.align		8
        /*0078*/ 	.dword	$str$28
	.align		8
        /*0080*/ 	.dword	$str$29
	.align		8
        /*0088*/ 	.dword	$str$30


//--------------------- .text._ZN7cutlass13device_kernelINS_4conv6kernel13ConvUniversalINS1_16ConvProblemShapeILNS1_8OperatorE0ELi3EEENS1_10collective14CollectiveConvINS1_47MainloopSm100TmaUmmaWarpSpecializedImplicitGemmILS5_0ELi34ELi3ELi1ELi2EN4cute5tupleIJNSA_1CILi2EEENSC_ILi1EEESE_EEEEENSB_IJNSC_ILi64EEENSC_ILi128EEENSB_IJNSC_ILi32EEEEEEEEENS_12float_e4m3_tESM_NSA_8TiledMMAINSA_8MMA_AtomIJNSA_10MMA_TraitsINSA_19SM100_MMA_F8F6F4_SSEJSM_SM_fSH_SI_NSA_17integral_constantINSA_4UMMA5MajorELST_0EEESU_NSR_INSS_7ScaleInELSV_0EEESW_EEEEEENSA_6LayoutINSB_IJSE_SE_SE_EEENSB_IJNSC_ILi0EEES11_S11_EEEEENSB_IJNSA_10UnderscoreES14_S14_EEEEENS7_6detail27Sm100ImplicitGemmTileTraitsINSA_20SM90_TMA_LOAD_IM2COLENSA_14ComposedLayoutINSA_7SwizzleILi1ELi4ELi3EEENSA_18smem_ptr_flag_bitsILi8EEENSZ_INSB_IJNSC_ILi8EEESJ_EEENSB_IJSJ_SE_EEEEEEEvEENS18_INSA_23SM90_TMA_LOAD_MULTICASTES1J_vEEEENS_8epilogue10collective18CollectiveEpilogueINS1O_23Sm100TmaWarpSpecializedILi2ELi2ELi32ELb0ELb0EEEJSL_NSB_IJNSZ_ISH_SE_EES1T_EEESM_NSB_IJNSB_IJllllEEESE_S11_EEESM_S1W_NS1O_6fusion15FusionCallbacksIS1S_NS1X_17LinearCombinationISM_fSM_fLNS_15FloatRoundStyleE2EEESL_S1U_JEEENSA_5SM1004TMEM4LOAD26SM100_TMEM_LOAD_16dp32b32xES19_NS1A_INS1B_ILi2ELi4ELi3EEES1E_NSZ_INSB_IJS1F_SH_EEENSB_IJSH_SE_EEEEEEENSA_39AutoVectorizingCopyWithAssumedAlignmentILi128EEENSA_21SM90_TMA_STORE_IM2COLES2B_S2D_S2D_EEEvvEEEEvNT_6ParamsE --------------------------
	.section	.text._ZN7cutlass13device_kernelINS_4conv6kernel13ConvUniversalINS1_16ConvProblemShapeILNS1_8OperatorE0ELi3EEENS1_10collective14CollectiveConvINS1_47MainloopSm100TmaUmmaWarpSpecializedImplicitGemmILS5_0ELi34ELi3ELi1ELi2EN4cute5tupleIJNSA_1CILi2EEENSC_ILi1EEESE_EEEEENSB_IJNSC_ILi64EEENSC_ILi128EEENSB_IJNSC_ILi32EEEEEEEEENS_12float_e4m3_tESM_NSA_8TiledMMAINSA_8MMA_AtomIJNSA_10MMA_TraitsINSA_19SM100_MMA_F8F6F4_SSEJSM_SM_fSH_SI_NSA_17integral_constantINSA_4UMMA5MajorELST_0EEESU_NSR_INSS_7ScaleInELSV_0EEESW_EEEEEENSA_6LayoutINSB_IJSE_SE_SE_EEENSB_IJNSC_ILi0EEES11_S11_EEEEENSB_IJNSA_10UnderscoreES14_S14_EEEEENS7_6detail27Sm100ImplicitGemmTileTraitsINSA_20SM90_TMA_LOAD_IM2COLENSA_14ComposedLayoutINSA_7SwizzleILi1ELi4ELi3EEENSA_18smem_ptr_flag_bitsILi8EEENSZ_INSB_IJNSC_ILi8EEESJ_EEENSB_IJSJ_SE_EEEEEEEvEENS18_INSA_23SM90_TMA_LOAD_MULTICASTES1J_vEEEENS_8epilogue10collective18CollectiveEpilogueINS1O_23Sm100TmaWarpSpecializedILi2ELi2ELi32ELb0ELb0EEEJSL_NSB_IJNSZ_ISH_SE_EES1T_EEESM_NSB_IJNSB_IJllllEEESE_S11_EEESM_S1W_NS1O_6fusion15FusionCallbacksIS1S_NS1X_17LinearCombinationISM_fSM_fLNS_15FloatRoundStyleE2EEESL_S1U_JEEENSA_5SM1004TMEM4LOAD26SM100_TMEM_LOAD_16dp32b32xES19_NS1A_INS1B_ILi2ELi4ELi3EEES1E_NSZ_INSB_IJS1F_SH_EEENSB_IJSH_SE_EEEEEEENSA_39AutoVectorizingCopyWithAssumedAlignmentILi128EEENSA_21SM90_TMA_STORE_IM2COLES2B_S2D_S2D_EEEvvEEEEvNT_6ParamsE,"ax",@progbits
	.align	128
.text._ZN7cutlass13device_kernelINS_4conv6kernel13ConvUniversalINS1_16ConvProblemShapeILNS1_8OperatorE0ELi3EEENS1_10collective14CollectiveConvINS1_47MainloopSm100TmaUmmaWarpSpecializedImplicitGemmILS5_0ELi34ELi3ELi1ELi2EN4cute5tupleIJNSA_1CILi2EEENSC_ILi1EEESE_EEEEENSB_IJNSC_ILi64EEENSC_ILi128EEENSB_IJNSC_ILi32EEEEEEEEENS_12float_e4m3_tESM_NSA_8TiledMMAINSA_8MMA_AtomIJNSA_10MMA_TraitsINSA_19SM100_MMA_F8F6F4_SSEJSM_SM_fSH_SI_NSA_17integral_constantINSA_4UMMA5MajorELST_0EEESU_NSR_INSS_7ScaleInELSV_0EEESW_EEEEEENSA_6LayoutINSB_IJSE_SE_SE_EEENSB_IJNSC_ILi0EEES11_S11_EEEEENSB_IJNSA_10UnderscoreES14_S14_EEEEENS7_6detail27Sm100ImplicitGemmTileTraitsINSA_20SM90_TMA_LOAD_IM2COLENSA_14ComposedLayoutINSA_7SwizzleILi1ELi4ELi3EEENSA_18smem_ptr_flag_bitsILi8EEENSZ_INSB_IJNSC_ILi8EEESJ_EEENSB_IJSJ_SE_EEEEEEEvEENS18_INSA_23SM90_TMA_LOAD_MULTICASTES1J_vEEEENS_8epilogue10collective18CollectiveEpilogueINS1O_23Sm100TmaWarpSpecializedILi2ELi2ELi32ELb0ELb0EEEJSL_NSB_IJNSZ_ISH_SE_EES1T_EEESM_NSB_IJNSB_IJllllEEESE_S11_EEESM_S1W_NS1O_6fusion15FusionCallbacksIS1S_NS1X_17LinearCombinationISM_fSM_fLNS_15FloatRoundStyleE2EEESL_S1U_JEEENSA_5SM1004TMEM4LOAD26SM100_TMEM_LOAD_16dp32b32xES19_NS1A_INS1B_ILi2ELi4ELi3EEES1E_NSZ_INSB_IJS1F_SH_EEENSB_IJSH_SE_EEEEEEENSA_39AutoVectorizingCopyWithAssumedAlignmentILi128EEENSA_21SM90_TMA_STORE_IM2COLES2B_S2D_S2D_EEEvvEEEEvNT_6ParamsE:
        .type           _ZN7cutlass13device_kernelINS_4conv6kernel13ConvUniversalINS1_16ConvProblemShapeILNS1_8OperatorE0ELi3EEENS1_10collective14CollectiveConvINS1_47MainloopSm100TmaUmmaWarpSpecializedImplicitGemmILS5_0ELi34ELi3ELi1ELi2EN4cute5tupleIJNSA_1CILi2EEENSC_ILi1EEESE_EEEEENSB_IJNSC_ILi64EEENSC_ILi128EEENSB_IJNSC_ILi32EEEEEEEEENS_12float_e4m3_tESM_NSA_8TiledMMAINSA_8MMA_AtomIJNSA_10MMA_TraitsINSA_19SM100_MMA_F8F6F4_SSEJSM_SM_fSH_SI_NSA_17integral_constantINSA_4UMMA5MajorELST_0EEESU_NSR_INSS_7ScaleInELSV_0EEESW_EEEEEENSA_6LayoutINSB_IJSE_SE_SE_EEENSB_IJNSC_ILi0EEES11_S11_EEEEENSB_IJNSA_10UnderscoreES14_S14_EEEEENS7_6detail27Sm100ImplicitGemmTileTraitsINSA_20SM90_TMA_LOAD_IM2COLENSA_14ComposedLayoutINSA_7SwizzleILi1ELi4ELi3EEENSA_18smem_ptr_flag_bitsILi8EEENSZ_INSB_IJNSC_ILi8EEESJ_EEENSB_IJSJ_SE_EEEEEEEvEENS18_INSA_23SM90_TMA_LOAD_MULTICASTES1J_vEEEENS_8epilogue10collective18CollectiveEpilogueINS1O_23Sm100TmaWarpSpecializedILi2ELi2ELi32ELb0ELb0EEEJSL_NSB_IJNSZ_ISH_SE_EES1T_EEESM_NSB_IJNSB_IJllllEEESE_S11_EEESM_S1W_NS1O_6fusion15FusionCallbacksIS1S_NS1X_17LinearCombinationISM_fSM_fLNS_15FloatRoundStyleE2EEESL_S1U_JEEENSA_5SM1004TMEM4LOAD26SM100_TMEM_LOAD_16dp32b32xES19_NS1A_INS1B_ILi2ELi4ELi3EEES1E_NSZ_INSB_IJS1F_SH_EEENSB_IJSH_SE_EEEEEEENSA_39AutoVectorizingCopyWithAssumedAlignmentILi128EEENSA_21SM90_TMA_STORE_IM2COLES2B_S2D_S2D_EEEvvEEEEvNT_6ParamsE,@function
        .size           _ZN7cutlass13device_kernelINS_4conv6kernel13ConvUniversalINS1_16ConvProblemShapeILNS1_8OperatorE0ELi3EEENS1_10collective14CollectiveConvINS1_47MainloopSm100TmaUmmaWarpSpecializedImplicitGemmILS5_0ELi34ELi3ELi1ELi2EN4cute5tupleIJNSA_1CILi2EEENSC_ILi1EEESE_EEEEENSB_IJNSC_ILi64EEENSC_ILi128EEENSB_IJNSC_ILi32EEEEEEEEENS_12float_e4m3_tESM_NSA_8TiledMMAINSA_8MMA_AtomIJNSA_10MMA_TraitsINSA_19SM100_MMA_F8F6F4_SSEJSM_SM_fSH_SI_NSA_17integral_constantINSA_4UMMA5MajorELST_0EEESU_NSR_INSS_7ScaleInELSV_0EEESW_EEEEEENSA_6LayoutINSB_IJSE_SE_SE_EEENSB_IJNSC_ILi0EEES11_S11_EEEEENSB_IJNSA_10UnderscoreES14_S14_EEEEENS7_6detail27Sm100ImplicitGemmTileTraitsINSA_20SM90_TMA_LOAD_IM2COLENSA_14ComposedLayoutINSA_7SwizzleILi1ELi4ELi3EEENSA_18smem_ptr_flag_bitsILi8EEENSZ_INSB_IJNSC_ILi8EEESJ_EEENSB_IJSJ_SE_EEEEEEEvEENS18_INSA_23SM90_TMA_LOAD_MULTICASTES1J_vEEEENS_8epilogue10collective18CollectiveEpilogueINS1O_23Sm100TmaWarpSpecializedILi2ELi2ELi32ELb0ELb0EEEJSL_NSB_IJNSZ_ISH_SE_EES1T_EEESM_NSB_IJNSB_IJllllEEESE_S11_EEESM_S1W_NS1O_6fusion15FusionCallbacksIS1S_NS1X_17LinearCombinationISM_fSM_fLNS_15FloatRoundStyleE2EEESL_S1U_JEEENSA_5SM1004TMEM4LOAD26SM100_TMEM_LOAD_16dp32b32xES19_NS1A_INS1B_ILi2ELi4ELi3EEES1E_NSZ_INSB_IJS1F_SH_EEENSB_IJSH_SE_EEEEEEENSA_39AutoVectorizingCopyWithAssumedAlignmentILi128EEENSA_21SM90_TMA_STORE_IM2COLES2B_S2D_S2D_EEEvvEEEEvNT_6ParamsE,(.L_x_231 - _ZN7cutlass13device_kernelINS_4conv6kernel13ConvUniversalINS1_16ConvProblemShapeILNS1_8OperatorE0ELi3EEENS1_10collective14CollectiveConvINS1_47MainloopSm100TmaUmmaWarpSpecializedImplicitGemmILS5_0ELi34ELi3ELi1ELi2EN4cute5tupleIJNSA_1CILi2EEENSC_ILi1EEESE_EEEEENSB_IJNSC_ILi64EEENSC_ILi128EEENSB_IJNSC_ILi32EEEEEEEEENS_12float_e4m3_tESM_NSA_8TiledMMAINSA_8MMA_AtomIJNSA_10MMA_TraitsINSA_19SM100_MMA_F8F6F4_SSEJSM_SM_fSH_SI_NSA_17integral_constantINSA_4UMMA5MajorELST_0EEESU_NSR_INSS_7ScaleInELSV_0EEESW_EEEEEENSA_6LayoutINSB_IJSE_SE_SE_EEENSB_IJNSC_ILi0EEES11_S11_EEEEENSB_IJNSA_10UnderscoreES14_S14_EEEEENS7_6detail27Sm100ImplicitGemmTileTraitsINSA_20SM90_TMA_LOAD_IM2COLENSA_14ComposedLayoutINSA_7SwizzleILi1ELi4ELi3EEENSA_18smem_ptr_flag_bitsILi8EEENSZ_INSB_IJNSC_ILi8EEESJ_EEENSB_IJSJ_SE_EEEEEEEvEENS18_INSA_23SM90_TMA_LOAD_MULTICASTES1J_vEEEENS_8epilogue10collective18CollectiveEpilogueINS1O_23Sm100TmaWarpSpecializedILi2ELi2ELi32ELb0ELb0EEEJSL_NSB_IJNSZ_ISH_SE_EES1T_EEESM_NSB_IJNSB_IJllllEEESE_S11_EEESM_S1W_NS1O_6fusion15FusionCallbacksIS1S_NS1X_17LinearCombinationISM_fSM_fLNS_15FloatRoundStyleE2EEESL_S1U_JEEENSA_5SM1004TMEM4LOAD26SM100_TMEM_LOAD_16dp32b32xES19_NS1A_INS1B_ILi2ELi4ELi3EEES1E_NSZ_INSB_IJS1F_SH_EEENSB_IJSH_SE_EEEEEEENSA_39AutoVectorizingCopyWithAssumedAlignmentILi128EEENSA_21SM90_TMA_STORE_IM2COLES2B_S2D_S2D_EEEvvEEEEvNT_6ParamsE)
        .other          _ZN7cutlass13device_kernelINS_4conv6kernel13ConvUniversalINS1_16ConvProblemShapeILNS1_8OperatorE0ELi3EEENS1_10collective14CollectiveConvINS1_47MainloopSm100TmaUmmaWarpSpecializedImplicitGemmILS5_0ELi34ELi3ELi1ELi2EN4cute5tupleIJNSA_1CILi2EEENSC_ILi1EEESE_EEEEENSB_IJNSC_ILi64EEENSC_ILi128EEENSB_IJNSC_ILi32EEEEEEEEENS_12float_e4m3_tESM_NSA_8TiledMMAINSA_8MMA_AtomIJNSA_10MMA_TraitsINSA_19SM100_MMA_F8F6F4_SSEJSM_SM_fSH_SI_NSA_17integral_constantINSA_4UMMA5MajorELST_0EEESU_NSR_INSS_7ScaleInELSV_0EEESW_EEEEEENSA_6LayoutINSB_IJSE_SE_SE_EEENSB_IJNSC_ILi0EEES11_S11_EEEEENSB_IJNSA_10UnderscoreES14_S14_EEEEENS7_6detail27Sm100ImplicitGemmTileTraitsINSA_20SM90_TMA_LOAD_IM2COLENSA_14ComposedLayoutINSA_7SwizzleILi1ELi4ELi3EEENSA_18smem_ptr_flag_bitsILi8EEENSZ_INSB_IJNSC_ILi8EEESJ_EEENSB_IJSJ_SE_EEEEEEEvEENS18_INSA_23SM90_TMA_LOAD_MULTICASTES1J_vEEEENS_8epilogue10collective18CollectiveEpilogueINS1O_23Sm100TmaWarpSpecializedILi2ELi2ELi32ELb0ELb0EEEJSL_NSB_IJNSZ_ISH_SE_EES1T_EEESM_NSB_IJNSB_IJllllEEESE_S11_EEESM_S1W_NS1O_6fusion15FusionCallbacksIS1S_NS1X_17LinearCombinationISM_fSM_fLNS_15FloatRoundStyleE2EEESL_S1U_JEEENSA_5SM1004TMEM4LOAD26SM100_TMEM_LOAD_16dp32b32xES19_NS1A_INS1B_ILi2ELi4ELi3EEES1E_NSZ_INSB_IJS1F_SH_EEENSB_IJSH_SE_EEEEEEENSA_39AutoVectorizingCopyWithAssumedAlignmentILi128EEENSA_21SM90_TMA_STORE_IM2COLES2B_S2D_S2D_EEEvvEEEEvNT_6ParamsE,@"STO_CUDA_ENTRY STV_DEFAULT"
_ZN7cutlass13device_kernelINS_4conv6kernel13ConvUniversalINS1_16ConvProblemShapeILNS1_8OperatorE0ELi3EEENS1_10collective14CollectiveConvINS1_47MainloopSm100TmaUmmaWarpSpecializedImplicitGemmILS5_0ELi34ELi3ELi1ELi2EN4cute5tupleIJNSA_1CILi2EEENSC_ILi1EEESE_EEEEENSB_IJNSC_ILi64EEENSC_ILi128EEENSB_IJNSC_ILi32EEEEEEEEENS_12float_e4m3_tESM_NSA_8TiledMMAINSA_8MMA_AtomIJNSA_10MMA_TraitsINSA_19SM100_MMA_F8F6F4_SSEJSM_SM_fSH_SI_NSA_17integral_constantINSA_4UMMA5MajorELST_0EEESU_NSR_INSS_7ScaleInELSV_0EEESW_EEEEEENSA_6LayoutINSB_IJSE_SE_SE_EEENSB_IJNSC_ILi0EEES11_S11_EEEEENSB_IJNSA_10UnderscoreES14_S14_EEEEENS7_6detail27Sm100ImplicitGemmTileTraitsINSA_20SM90_TMA_LOAD_IM2COLENSA_14ComposedLayoutINSA_7SwizzleILi1ELi4ELi3EEENSA_18smem_ptr_flag_bitsILi8EEENSZ_INSB_IJNSC_ILi8EEESJ_EEENSB_IJSJ_SE_EEEEEEEvEENS18_INSA_23SM90_TMA_LOAD_MULTICASTES1J_vEEEENS_8epilogue10collective18CollectiveEpilogueINS1O_23Sm100TmaWarpSpecializedILi2ELi2ELi32ELb0ELb0EEEJSL_NSB_IJNSZ_ISH_SE_EES1T_EEESM_NSB_IJNSB_IJllllEEESE_S11_EEESM_S1W_NS1O_6fusion15FusionCallbacksIS1S_NS1X_17LinearCombinationISM_fSM_fLNS_15FloatRoundStyleE2EEESL_S1U_JEEENSA_5SM1004TMEM4LOAD26SM100_TMEM_LOAD_16dp32b32xES19_NS1A_INS1B_ILi2ELi4ELi3EEES1E_NSZ_INSB_IJS1F_SH_EEENSB_IJSH_SE_EEEEEEENSA_39AutoVectorizingCopyWithAssumedAlignmentILi128EEENSA_21SM90_TMA_STORE_IM2COLES2B_S2D_S2D_EEEvvEEEEvNT_6ParamsE:
[----:B------:R-:W1:Y:S01]  /*0000*/  LDC R1, c[0x0][0x37c] ;  /* 0x0000df00ff017b82 */ /* 0x000e620000000800 */
[----:B------:R-:W2:Y:S01]  /*0010*/  S2R R90, SR_TID.X ;  /* 0x00000000005a7919 */ /* 0x000ea20000002100 */
[----:B------:R-:W3:Y:S01]  /*0020*/  LDCU.64 UR8, c[0x0][0x990] ;  /* 0x00013200ff0877ac */ /* 0x000ee20008000a00 */
[----:B-1----:R-:W-:Y:S01]  /*0030*/  VIADD R1, R1, 0xfffffff8 ;  /* 0xfffffff801017836 */ /* 0x002fe20000000000 */
[----:B------:R-:W-:Y:S02]  /*0040*/  PRMT R92, RZ, 0x7610, R92 ;  /* 0x00007610ff5c7816 */ /* 0x000fe4000000005c */
[----:B------:R-:W-:Y:S01]  /*0050*/  ELECT P3, URZ, PT ;  /* 0x0000000000ff782f */ /* 0x000fe20003860000 */
[----:B---3--:R-:W-:-:S04]  /*0060*/  UISETP.NE.U32.AND UP0, UPT, UR8, URZ, UPT ;  /* 0x000000ff0800728c */ /* 0x008fc8000bf05070 */
[----:B------:R-:W-:Y:S01]  /*0070*/  UISETP.NE.AND.EX UP0, UPT, UR9, URZ, UPT, UP0 ;  /* 0x000000ff0900728c */ /* 0x000fe2000bf05300 */
[----:B--2---:R-:W-:-:S05]  /*0080*/  SHF.R.U32.HI R93, RZ, 0x5, R90 ;  /* 0x00000005ff5d7819 */ /* 0x004fca000001165a */
[----:B------:R-:W1:Y:S02]  /*0090*/  SHFL.IDX PT, R0, R93, RZ, 0x1f ;  /* 0x00001fff5d007589 */ /* 0x000e6400000e0000 */
[----:B-1----:R-:W-:Y:S01]  /*00a0*/  R2UR UR18, R0 ;  /* 0x00000000001272ca */ /* 0x002fe200000e0000 */
[----:B------:R-:W-:-:S14]  /*00b0*/  BRA.U UP0, `(.L_x_0) ;  /* 0x0000000100307547 */ /* 0x000fdc000b800000 */
[----:B------:R-:W1:Y:S02]  /*00c0*/  LDCU.64 UR4, c[0x0][0x988] ;  /* 0x00013100ff0477ac */ /* 0x000e640008000a00 */
[----:B-1----:R-:W-:-:S04]  /*00d0*/  UISETP.NE.U32.AND UP0, UPT, UR4, URZ, UPT ;  /* 0x000000ff0400728c */ /* 0x002fc8000bf05070 */
[----:B------:R-:W-:-:S09]  /*00e0*/  UISETP.NE.AND.EX UP0, UPT, UR5, URZ, UPT, UP0 ;  /* 0x000000ff0500728c */ /* 0x000fd2000bf05300 */
[----:B------:R-:W-:Y:S05]  /*00f0*/  BRA.U !UP0, `(.L_x_1) ;  /* 0x0000000108147547 */ /* 0x000fea000b800000 */
[----:B------:R-:W1:Y:S01]  /*0100*/  LDC.64 R2, c[0x0][0x988] ;  /* 0x00026200ff027b82 */ /* 0x000e620000000a00 */
[----:B------:R-:W1:Y:S02]  /*0110*/  LDCU.64 UR4, c[0x0][0x358] ;  /* 0x00006b00ff0477ac */ /* 0x000e640008000a00 */
[----:B-1----:R1:W5:Y:S01]  /*0120*/  LDG.E R41, desc[UR4][R2.64] ;  /* 0x0000000402297981 */ /* 0x002362000c1e1900 */
[----:B------:R-:W-:Y:S01]  /*0130*/  HFMA2 R92, -RZ, RZ, 0, 5.9604644775390625e-08 ;  /* 0x00000001ff5c7431 */ /* 0x000fe200000001ff */
[----:B------:R-:W-:Y:S05]  /*0140*/  BRA `(.L_x_0) ;  /* 0x00000000000c7947 */ /* 0x000fea0003800000 */
.L_x_1:
[----:B------:R-:W1:Y:S01]  /*0150*/  LDCU UR4, c[0x0][0x980] ;  /* 0x00013000ff0477ac */ /* 0x000e620008000800 */
[----:B------:R-:W-:Y:S01]  /*0160*/  HFMA2 R92, -RZ, RZ, 0, 5.9604644775390625e-08 ;  /* 0x00000001ff5c7431 */ /* 0x000fe200000001ff */
[----:B-1----:R-:W-:-:S07]  /*0170*/  MOV R41, UR4 ;  /* 0x0000000400297c02 */ /* 0x002fce0008000f00 */
.L_x_0:
[----:B------:R-:W2:Y:S02]  /*0180*/  LDCU.64 UR4, c[0x0][0x9b0] ;  /* 0x00013600ff0477ac */ /* 0x000ea40008000a00 */
[----:B--2---:R-:W-:-:S04]  /*0190*/  UISETP.NE.U32.AND UP0, UPT, UR4, URZ, UPT ;  /* 0x000000ff0400728c */ /* 0x004fc8000bf05070 */
[----:B------:R-:W-:-:S09]  /*01a0*/  UISETP.NE.AND.EX UP0, UPT, UR5, URZ, UPT, UP0 ;  /* 0x000000ff0500728c */ /* 0x000fd2000bf05300 */
[----:B------:R-:W-:Y:S05]  /*01b0*/  BRA.U UP0, `(.L_x_2) ;  /* 0x0000000100287547 */ /* 0x000fea000b800000 */
[----:B------:R-:W2:Y:S02]  /*01c0*/  LDCU.64 UR4, c[0x0][0x9a8] ;  /* 0x00013500ff0477ac */ /* 0x000ea40008000a00 */
[----:B--2---:R-:W-:-:S04]  /*01d0*/  UISETP.NE.U32.AND UP0, UPT, UR4, URZ, UPT ;  /* 0x000000ff0400728c */ /* 0x004fc8000bf05070 */
[----:B------:R-:W-:-:S09]  /*01e0*/  UISETP.NE.AND.EX UP0, UPT, UR5, URZ, UPT, UP0 ;  /* 0x000000ff0500728c */ /* 0x000fd2000bf05300 */
[----:B------:R-:W-:Y:S05]  /*01f0*/  BRA.U !UP0, `(.L_x_3) ;  /* 0x0000000108107547 */ /* 0x000fea000b800000 */
[----:B------:R-:W2:Y:S01]  /*0200*/  LDC.64 R38, c[0x0][0x9a8] ;  /* 0x00026a00ff267b82 */ /* 0x000ea20000000a00 */
[----:B------:R-:W2:Y:S02]  /*0210*/  LDCU.64 UR4, c[0x0][0x358] ;  /* 0x00006b00ff0477ac */ /* 0x000ea40008000a00 */
[----:B--2---:R2:W5:Y:S01]  /*0220*/  LDG.E R38, desc[UR4][R38.64] ;  /* 0x0000000426267981 */ /* 0x004562000c1e1900 */
[----:B------:R-:W-:Y:S05]  /*0230*/  BRA `(.L_x_2) ;  /* 0x0000000000087947 */ /* 0x000fea0003800000 */
.L_x_3:
[----:B------:R-:W2:Y:S02]  /*0240*/  LDCU UR4, c[0x0][0x9a0] ;  /* 0x00013400ff0477ac */ /* 0x000ea40008000800 */
[----:B--2---:R-:W-:Y:S02]  /*0250*/  MOV R38, UR4 ;  /* 0x0000000400267c02 */ /* 0x004fe40008000f00 */
.L_x_2:
[----:B------:R-:W-:Y:S01]  /*0260*/  IMAD.U32 R0, RZ, RZ, UR18 ;  /* 0x00000012ff007e24 */ /* 0x000fe2000f8e00ff */
[----:B------:R-:W-:Y:S04]  /*0270*/  BSSY.RECONVERGENT B0, `(.L_x_4) ;  /* 0x000000c000007945 */ /* 0x000fe80003800200 */
[C---:B------:R-:W-:Y:S02]  /*0280*/  ISETP.NE.OR P1, PT, R0.reuse, 0x1, !P3 ;  /* 0x000000010000780c */ /* 0x040fe40005f25670 */
[----:B------:R-:W-:-:S11]  /*0290*/  ISETP.NE.OR P0, PT, R0, 0x3, !P3 ;  /* 0x000000030000780c */ /* 0x000fd60005f05670 */
[----:B------:R-:W-:Y:S05]  /*02a0*/  @P1 BRA `(.L_x_5) ;  /* 0x0000000000201947 */ /* 0x000fea0003800000 */
[----:B------:R-:W3:Y:S02]  /*02b0*/  LDCU.64 UR4, c[0x0][0x348] ;  /* 0x00006900ff0477ac */ /* 0x000ee40008000a00 */
[----:B---3--:R-:W-:Y:S02]  /*02c0*/  UIADD3 UR6, UP1, UPT, UR4, 0x80, URZ ;  /* 0x0000008004067890 */ /* 0x008fe4000ff3e0ff */
[----:B------:R-:W-:Y:S02]  /*02d0*/  UIADD3 UR4, UP0, UPT, UR4, 0x200, URZ ;  /* 0x0000020004047890 */ /* 0x000fe4000ff1e0ff */
[----:B------:R-:W-:Y:S02]  /*02e0*/  UIADD3.X UR7, UPT, UPT, URZ, UR5, URZ, UP1, !UPT ;  /* 0x00000005ff077290 */ /* 0x000fe40008ffe4ff */
[----:B------:R-:W-:-:S07]  /*02f0*/  UIADD3.X UR5, UPT, UPT, URZ, UR5, URZ, UP0, !UPT ;  /* 0x00000005ff057290 */ /* 0x000fce00087fe4ff */
[----:B------:R3:W-:Y:S02]  /*0300*/  UTMACCTL.PF [UR6] ;  /* 0x00000000060079b9 */ /* 0x0007e40008040000 */
[----:B------:R3:W-:Y:S02]  /*0310*/  UTMACCTL.PF [UR4] ;  /* 0x00000000040079b9 */ /* 0x0007e40008040000 */
[----:B---3--:R-:W-:Y:S01]  /*0320*/  NOP ;  /* 0x0000000000007918 */ /* 0x008fe20000000000 */
.L_x_5:
[----:B------:R-:W-:Y:S05]  /*0330*/  BSYNC.RECONVERGENT B0 ;  /* 0x0000000000007941 */ /* 0x000fea0003800200 */
.L_x_4:
[----:B------:R-:W-:Y:S04]  /*0340*/  BSSY.RECONVERGENT B0, `(.L_x_6) ;  /* 0x000000a000007945 */ /* 0x000fe80003800200 */
        /* <DEDUP_REMOVED lines=9> */
.L_x_7:
[----:B------:R-:W-:Y:S05]  /*03e0*/  BSYNC.RECONVERGENT B0 ;  /* 0x0000000000007941 */ /* 0x000fea0003800200 */
.L_x_6:
[----:B------:R-:W3:Y:S01]  /*03f0*/  LDCU.64 UR4, c[0x0][0x988] ;  /* 0x00013100ff0477ac */ /* 0x000ee20008000a00 */
[----:B------:R-:W-:Y:S02]  /*0400*/  UISETP.EQ.U32.AND UP2, UPT, UR8, URZ, UPT ;  /* 0x000000ff0800728c */ /* 0x000fe4000bf42070 */
[----:B------:R-:W-:Y:S02]  /*0410*/  UPLOP3.LUT UP3, UPT, UPT, UPT, UPT, 0x80, 0x8 ;  /* 0x000000000008789c */ /* 0x000fe40003f6f070 */
[----:B---3--:R-:W-:-:S04]  /*0420*/  UISETP.NE.U32.AND UP0, UPT, UR4, URZ, UPT ;  /* 0x000000ff0400728c */ /* 0x008fc8000bf05070 */
[----:B------:R-:W-:-:S04]  /*0430*/  UISETP.NE.AND.EX UP1, UPT, UR5, URZ, UPT, UP0 ;  /* 0x000000ff0500728c */ /* 0x000fc8000bf25300 */
[----:B------:R-:W-:-:S04]  /*0440*/  UISETP.EQ.OR.EX UP4, UPT, UR9, URZ, !UP1, UP2 ;  /* 0x000000ff0900728c */ /* 0x000fc8000cf82720 */
[----:B------:R-:W-:-:S06]  /*0450*/  UP2UR UR4, UPR, URZ, 0x10 ;  /* 0x00000010ff047883 */ /* 0x000fcc0008000000 */
[----:B------:R-:W-:Y:S01]  /*0460*/  MOV R101, UR4 ;  /* 0x0000000400657c02 */ /* 0x000fe20008000f00 */
[----:B------:R-:W-:Y:S06]  /*0470*/  BRA.U !UP4, `(.L_x_8) ;  /* 0x000000010c207547 */ /* 0x000fec000b800000 */
[----:B------:R-:W-:Y:S01]  /*0480*/  UISETP.NE.U32.AND UP2, UPT, UR8, URZ, UPT ;  /* 0x000000ff0800728c */ /* 0x000fe2000bf45070 */
[----:B-----5:R-:W-:Y:S01]  /*0490*/  FSETP.NEU.AND P0, PT, R41, RZ, PT ;  /* 0x000000ff2900720b */ /* 0x020fe20003f0d000 */
[----:B------:R-:W-:Y:S02]  /*04a0*/  USEL UR4, URZ, 0xffffffff, UP1 ;  /* 0xffffffffff047887 */ /* 0x000fe40008800000 */
[----:B------:R-:W-:-:S10]  /*04b0*/  UISETP.NE.AND.EX UP2, UPT, UR9, URZ, UPT, UP2 ;  /* 0x000000ff0900728c */ /* 0x000fd4000bf45320 */
[----:B------:R-:W-:Y:S01]  /*04c0*/  VOTEU.ANY UP0, P0 ;  /* 0x0000000000ff7886 */ /* 0x000fe20000000100 */
[----:B------:R-:W-:-:S04]  /*04d0*/  @!UP2 USEL UR4, URZ, 0xffffffff, UP0 ;  /* 0xffffffffff04a887 */ /* 0x000fc80008000000 */
[----:B------:R-:W-:-:S04]  /*04e0*/  ULOP3.LUT UR4, UR4, 0x1, URZ, 0xc0, !UPT ;  /* 0x0000000104047892 */ /* 0x000fc8000f8ec0ff */
[----:B------:R-:W-:-:S11]  /*04f0*/  UISETP.NE.U32.AND UP3, UPT, UR4, 0x1, UPT ;  /* 0x000000010400788c */ /* 0x000fd6000bf65070 */
.L_x_8:
[----:B-1----:R-:W1:Y:S02]  /*0500*/  SHFL.IDX PT, R2, R93, RZ, 0x1f ;  /* 0x00001fff5d027589 */ /* 0x002e6400000e0000 */
[----:B-1----:R-:W-:-:S13]  /*0510*/  ISETP.NE.AND P0, PT, R2, RZ, PT ;  /* 0x000000ff0200720c */ /* 0x002fda0003f05270 */
[----:B------:R-:W-:Y:S05]  /*0520*/  @P0 BRA `(.L_x_9) ;  /* 0x0000000400540947 */ /* 0x000fea0003800000 */
[----:B------:R-:W-:Y:S01]  /*0530*/  ELECT P0, URZ, PT ;  /* 0x0000000000ff782f */ /* 0x000fe20003800000 */
[----:B------:R-:W-:-:S12]  /*0540*/  BSSY.RECONVERGENT B0, `(.L_x_9) ;  /* 0x0000053000007945 */ /* 0x000fd80003800200 */
[----:B------:R-:W-:Y:S05]  /*0550*/  @!P0 BRA `(.L_x_10) ;  /* 0x0000000400448947 */ /* 0x000fea0003800000 */
[----:B------:R-:W1:Y:S01]  /*0560*/  S2UR UR4, SR_CgaCtaId ;  /* 0x00000000000479c3 */ /* 0x000e620000008800 */
[----:B------:R-:W-:Y:S01]  /*0570*/  UMOV UR5, 0x400 ;  /* 0x0000040000057882 */ /* 0x000fe20000000000 */
[----:B------:R-:W-:Y:S01]  /*0580*/  UMOV UR8, 0x1 ;  /* 0x0000000100087882 */ /* 0x000fe20000000000 */
[----:B------:R-:W-:Y:S01]  /*0590*/  UMOV UR6, 0x2 ;  /* 0x0000000200067882 */ /* 0x000fe20000000000 */
[----:B------:R-:W-:-:S04]  /*05a0*/  UIADD3 UR8, UPT, UPT, -UR8, 0x100000, URZ ;  /* 0x0010000008087890 */ /* 0x000fc8000fffe1ff */
[----:B------:R-:W-:Y:S02]  /*05b0*/  USHF.L.U32 UR9, UR8, 0xb, URZ ;  /* 0x0000000b08097899 */ /* 0x000fe400080006ff */
[----:B------:R-:W-:Y:S02]  /*05c0*/  USHF.L.U32 UR8, UR8, 0x1, URZ ;  /* 0x0000000108087899 */ /* 0x000fe400080006ff */
[----:B------:R-:W-:-:S04]  /*05d0*/  UIADD3 UR6, UPT, UPT, -UR6, 0x100000, URZ ;  /* 0x0010000006067890 */ /* 0x000fc8000fffe1ff */
[----:B------:R-:W-:Y:S02]  /*05e0*/  USHF.L.U32 UR7, UR6, 0xb, URZ ;  /* 0x0000000b06077899 */ /* 0x000fe400080006ff */
[----:B------:R-:W-:Y:S02]  /*05f0*/  USHF.L.U32 UR6, UR6, 0x1, URZ ;  /* 0x0000000106067899 */ /* 0x000fe400080006ff */
[----:B-1----:R-:W-:Y:S01]  /*0600*/  ULEA UR4, UR4, UR5, 0x18 ;  /* 0x0000000504047291 */ /* 0x002fe2000f8ec0ff */
[----:B------:R-:W1:Y:S11]  /*0610*/  FENCE.VIEW.ASYNC.S ;  /* 0x00000000000073c6 */ /* 0x000e760000000000 */
[----:B-1----:R1:W3:Y:S01]  /*0620*/  SYNCS.EXCH.64 URZ, [UR4], UR8 ;  /* 0x0000000804ff75b2 */ /* 0x0022e20008000100 */
[----:B------:R1:W4:Y:S01]  /*0630*/  SYNCS.EXCH.64 URZ, [UR4+0x110], UR6 ;  /* 0x0001100604ff75b2 */ /* 0x0003220008000100 */
[----:B------:R1:W1:Y:S01]  /*0640*/  SYNCS.EXCH.64 URZ, [UR4+0x8], UR8 ;  /* 0x0000080804ff75b2 */ /* 0x0002620008000100 */
        /* <DEDUP_REMOVED lines=65> */
[----:B---34-:R-:W-:Y:S01]  /*0a60*/  NOP ;  /* 0x0000000000007918 */ /* 0x018fe20000000000 */
.L_x_10:
[----:B-1----:R-:W-:Y:S05]  /*0a70*/  BSYNC.RECONVERGENT B0 ;  /* 0x0000000000007941 */ /* 0x002fea0003800200 */
.L_x_9:
[----:B------:R-:W1:Y:S01]  /*0a80*/  SHFL.IDX PT, R2, R93, RZ, 0x1f ;  /* 0x00001fff5d027589 */ /* 0x000e6200000e0000 */
[----:B------:R-:W-:Y:S01]  /*0a90*/  NOP ;  /* 0x0000000000007918 */ /* 0x000fe20000000000 */
[----:B-1----:R-:W-:-:S13]  /*0aa0*/  ISETP.NE.AND P0, PT, R2, 0x1, PT ;  /* 0x000000010200780c */ /* 0x002fda0003f05270 */
[----:B------:R-:W-:Y:S05]  /*0ab0*/  @P0 BRA `(.L_x_11) ;  /* 0x0000000000480947 */ /* 0x000fea0003800000 */
        /* <DEDUP_REMOVED lines=9> */
[----:B------:R-:W-:Y:S01]  /*0b50*/  USHF.L.U32 UR6, UR6, 0x1, URZ ;  /* 0x0000000106067899 */ /* 0x000fe200080006ff */
[----:B------:R-:W-:Y:S01]  /*0b60*/  ELECT P0, URZ, PT ;  /* 0x0000000000ff782f */ /* 0x000fe20003800000 */
[----:B-1----:R-:W-:Y:S01]  /*0b70*/  ULEA UR4, UR4, UR5, 0x18 ;  /* 0x0000000504047291 */ /* 0x002fe2000f8ec0ff */
[----:B------:R-:W1:Y:S11]  /*0b80*/  FENCE.VIEW.ASYNC.S ;  /* 0x00000000000073c6 */ /* 0x000e760000000000 */
[----:B-1----:R1:W3:Y:S01]  /*0b90*/  SYNCS.EXCH.64 URZ, [UR4+0x220], UR8 ;  /* 0x0002200804ff75b2 */ /* 0x0022e20008000100 */
[----:B------:R1:W4:Y:S01]  /*0ba0*/  SYNCS.EXCH.64 URZ, [UR4+0x230], UR6 ;  /* 0x0002300604ff75b2 */ /* 0x0003220008000100 */
[----:B------:R1:W1:Y:S01]  /*0bb0*/  SYNCS.EXCH.64 URZ, [UR4+0x228], UR8 ;  /* 0x0002280804ff75b2 */ /* 0x0002620008000100 */
[----:B------:R1:W1:Y:S01]  /*0bc0*/  SYNCS.EXCH.64 URZ, [UR4+0x238], UR6 ;  /* 0x0002380604ff75b2 */ /* 0x0002620008000100 */
[----:B------:R-:W-:Y:S01]  /*0bd0*/  NOP ;  /* 0x0000000000007918 */ /* 0x000fe20000000000 */
.L_x_11:
[----:B------:R-:W2:Y:S01]  /*0be0*/  SHFL.IDX PT, R2, R93, RZ, 0x1f ;  /* 0x00001fff5d027589 */ /* 0x000ea200000e0000 */
[----:B------:R-:W-:Y:S01]  /*0bf0*/  NOP ;  /* 0x0000000000007918 */ /* 0x000fe20000000000 */
[----:B--2---:R-:W-:-:S13]  /*0c00*/  ISETP.NE.AND P0, PT, R2, 0x3, PT ;  /* 0x000000030200780c */ /* 0x004fda0003f05270 */
[----:B------:R-:W-:Y:S05]  /*0c10*/  @P0 BRA `(.L_x_12) ;  /* 0x0000000000300947 */ /* 0x000fea0003800000 */
[----:B-1----:R-:W1:Y:S01]  /*0c20*/  S2UR UR4, SR_CgaCtaId ;  /* 0x00000000000479c3 */ /* 0x002e620000008800 */
[----:B------:R-:W-:Y:S01]  /*0c30*/  UMOV UR6, 0x400 ;  /* 0x0000040000067882 */ /* 0x000fe20000000000 */
[----:B------:R-:W-:Y:S01]  /*0c40*/  UMOV UR5, 0x20 ;  /* 0x0000002000057882 */ /* 0x000fe20000000000 */
[----:B------:R-:W-:Y:S01]  /*0c50*/  ELECT P0, URZ, PT ;  /* 0x0000000000ff782f */ /* 0x000fe20003800000 */
[----:B-1----:R-:W-:Y:S02]  /*0c60*/  ULEA UR6, UR4, UR6, 0x18 ;  /* 0x0000000604067291 */ /* 0x002fe4000f8ec0ff */
[----:B------:R-:W-:-:S04]  /*0c70*/  UIADD3 UR4, UPT, UPT, -UR5, 0x100000, URZ ;  /* 0x0010000005047890 */ /* 0x000fc8000fffe1ff */
[----:B------:R-:W-:Y:S02]  /*0c80*/  USHF.L.U32 UR5, UR4, 0xb, URZ ;  /* 0x0000000b04057899 */ /* 0x000fe400080006ff */
[----:B------:R-:W-:Y:S01]  /*0c90*/  USHF.L.U32 UR4, UR4, 0x1, URZ ;  /* 0x0000000104047899 */ /* 0x000fe200080006ff */
[----:B------:R-:W1:Y:S11]  /*0ca0*/  FENCE.VIEW.ASYNC.S ;  /* 0x00000000000073c6 */ /* 0x000e760000000000 */
[----:B-1----:R2:W1:Y:S01]  /*0cb0*/  SYNCS.EXCH.64 URZ, [UR6+0x240], UR4 ;  /* 0x0002400406ff75b2 */ /* 0x0024620008000100 */
[----:B------:R2:W1:Y:S02]  /*0cc0*/  SYNCS.EXCH.64 URZ, [UR6+0x248], UR4 ;  /* 0x0002480406ff75b2 */ /* 0x0004640008000100 */
[----:B--2---:R-:W-:Y:S01]  /*0cd0*/  NOP ;  /* 0x0000000000007918 */ /* 0x004fe20000000000 */
.L_x_12:
[----:B------:R-:W2:Y:S01]  /*0ce0*/  SHFL.IDX PT, R2, R93, RZ, 0x1f ;  /* 0x00001fff5d027589 */ /* 0x000ea200000e0000 */
[----:B------:R-:W-:Y:S01]  /*0cf0*/  NOP ;  /* 0x0000000000007918 */ /* 0x000fe20000000000 */
[----:B--2---:R-:W-:-:S13]  /*0d00*/  ISETP.NE.AND P0, PT, R2, 0x4, PT ;  /* 0x000000040200780c */ /* 0x004fda0003f05270 */
[----:B------:R-:W-:Y:S05]  /*0d10*/  @P0 BRA `(.L_x_13) ;  /* 0x0000000000440947 */ /* 0x000fea0003800000 */
[----:B-1----:R-:W1:Y:S01]  /*0d20*/  S2UR UR6, SR_CgaCtaId ;  /* 0x00000000000679c3 */ /* 0x002e620000008800 */
[----:B------:R-:W-:Y:S01]  /*0d30*/  UMOV UR4, 0x1e0 ;  /* 0x000001e000047882 */ /* 0x000fe20000000000 */
[----:B------:R-:W-:Y:S01]  /*0d40*/  UMOV UR5, 0x400 ;  /* 0x0000040000057882 */ /* 0x000fe20000000000 */
[----:B------:R-:W-:Y:S01]  /*0d50*/  USEL UR4, UR4, 0x1a0, UP3 ;  /* 0x000001a004047887 */ /* 0x000fe20009800000 */
[----:B------:R-:W-:Y:S01]  /*0d60*/  UMOV UR8, 0x1 ;  /* 0x0000000100087882 */ /* 0x000fe20000000000 */
[----:B------:R-:W-:Y:S01]  /*0d70*/  ELECT P0, URZ, PT ;  /* 0x0000000000ff782f */ /* 0x000fe20003800000 */
[----:B------:R-:W-:-:S04]  /*0d80*/  UIADD3 UR8, UPT, UPT, -UR8, 0x100000, URZ ;  /* 0x0010000008087890 */ /* 0x000fc8000fffe1ff */
[----:B------:R-:W-:Y:S02]  /*0d90*/  USHF.L.U32 UR9, UR8, 0xb, URZ ;  /* 0x0000000b08097899 */ /* 0x000fe400080006ff */
[----:B------:R-:W-:Y:S02]  /*0da0*/  USHF.L.U32 UR8, UR8, 0x1, URZ ;  /* 0x0000000108087899 */ /* 0x000fe400080006ff */
[----:B-1----:R-:W-:Y:S02]  /*0db0*/  ULEA UR6, UR6, UR5, 0x18 ;  /* 0x0000000506067291 */ /* 0x002fe4000f8ec0ff */
[----:B------:R-:W-:-:S04]  /*0dc0*/  UIADD3 UR4, UPT, UPT, -UR4, 0x100000, URZ ;  /* 0x0010000004047890 */ /* 0x000fc8000fffe1ff */
[----:B------:R-:W-:Y:S02]  /*0dd0*/  USHF.L.U32 UR5, UR4, 0xb, URZ ;  /* 0x0000000b04057899 */ /* 0x000fe400080006ff */
[----:B------:R-:W-:Y:S01]  /*0de0*/  USHF.L.U32 UR4, UR4, 0x1, URZ ;  /* 0x0000000104047899 */ /* 0x000fe200080006ff */
[----:B------:R-:W1:Y:S03]  /*0df0*/  FENCE.VIEW.ASYNC.S ;  /* 0x00000000000073c6 */ /* 0x000e660000000000 */
[----:B-1----:R2:W1:Y:S08]  /*0e00*/  SYNCS.EXCH.64 URZ, [UR6+0x250], UR8 ;  /* 0x0002500806ff75b2 */ /* 0x0024700008000100 */
[----:B------:R2:W1:Y:S02]  /*0e10*/  SYNCS.EXCH.64 URZ, [UR6+0x258], UR4 ;  /* 0x0002580406ff75b2 */ /* 0x0004640008000100 */
[----:B--2---:R-:W-:Y:S01]  /*0e20*/  NOP ;  /* 0x0000000000007918 */ /* 0x004fe20000000000 */
.L_x_13:
[----:B------:R-:W2:Y:S01]  /*0e30*/  SHFL.IDX PT, R2, R93, RZ, 0x1f ;  /* 0x00001fff5d027589 */ /* 0x000ea200000e0000 */
[----:B------:R-:W-:Y:S01]  /*0e40*/  NOP ;  /* 0x0000000000007918 */ /* 0x000fe20000000000 */
[----:B--2---:R-:W-:-:S13]  /*0e50*/  ISETP.NE.AND P0, PT, R2, 0x5, PT ;  /* 0x000000050200780c */ /* 0x004fda0003f05270 */
[----:B------:R-:W-:Y:S05]  /*0e60*/  @P0 BRA `(.L_x_14) ;  /* 0x0000000000480947 */ /* 0x000fea0003800000 */
[----:B------:R-:W2:Y:S01]  /*0e70*/  S2UR UR5, SR_CgaCtaId ;  /* 0x00000000000579c3 */ /* 0x000ea20000008800 */
[----:B-1----:R-:W-:Y:S01]  /*0e80*/  UMOV UR4, 0x400 ;  /* 0x0000040000047882 */ /* 0x002fe20000000000 */
        /* <DEDUP_REMOVED lines=9> */
[----:B--2---:R-:W-:Y:S01]  /*0f20*/  ULEA UR4, UR5, UR4, 0x18 ;  /* 0x0000000405047291 */ /* 0x004fe2000f8ec0ff */
[----:B------:R-:W1:Y:S11]  /*0f30*/  FENCE.VIEW.ASYNC.S ;  /* 0x00000000000073c6 */ /* 0x000e760000000000 */
[----:B-1----:R2:W1:Y:S01]  /*0f40*/  SYNCS.EXCH.64 URZ, [UR4+0x260], UR8 ;  /* 0x0002600804ff75b2 */ /* 0x0024620008000100 */
[----:B------:R2:W1:Y:S01]  /*0f50*/  SYNCS.EXCH.64 URZ, [UR4+0x270], UR6 ;  /* 0x0002700604ff75b2 */ /* 0x0004620008000100 */
[----:B------:R2:W1:Y:S01]  /*0f60*/  SYNCS.EXCH.64 URZ, [UR4+0x268], UR8 ;  /* 0x0002680804ff75b2 */ /* 0x0004620008000100 */
[----:B------:R2:W1:Y:S02]  /*0f70*/  SYNCS.EXCH.64 URZ, [UR4+0x278], UR6 ;  /* 0x0002780604ff75b2 */ /* 0x0004640008000100 */
[----:B--2---:R-:W-:Y:S01]  /*0f80*/  NOP ;  /* 0x0000000000007918 */ /* 0x004fe20000000000 */
.L_x_14:
[----:B-1----:R-:W1:Y:S01]  /*0f90*/  LDCU UR4, c[0x0][0x36c] ;  /* 0x00006d80ff0477ac */ /* 0x002e620008000800 */
[----:B------:R-:W-:Y:S01]  /*0fa0*/  ISETP.NE.OR P3, PT, R0, 0x2, !P3 ;  /* 0x000000020000780c */ /* 0x000fe20005f65670 */
[----:B------:R-:W-:Y:S01]  /*0fb0*/  NOP ;  /* 0x0000000000007918 */ /* 0x000fe20000000000 */
[----:B------:R-:W-:Y:S01]  /*0fc0*/  LOP3.LUT R2, R90, 0x1f, RZ, 0xc0, !PT ;  /* 0x0000001f5a027812 */ /* 0x000fe200078ec0ff */
[----:B------:R-:W-:Y:S02]  /*0fd0*/  UISETP.NE.AND UP4, UPT, UR18, 0x2, UPT ;  /* 0x000000021200788c */ /* 0x000fe4000bf85270 */
[----:B------:R-:W-:Y:S02]  /*0fe0*/  UISETP.NE.AND UP5, UPT, UR18, URZ, UPT ;  /* 0x000000ff1200728c */ /* 0x000fe4000bfa5270 */
[----:B-1----:R-:W-:-:S09]  /*0ff0*/  UISETP.EQ.U32.AND UP6, UPT, UR4, 0x1, UPT ;  /* 0x000000010400788c */ /* 0x002fd2000bfc2070 */
[----:B------:R-:W-:Y:S05]  /*1000*/  BRA.U !UP6, `(.L_x_15) ;  /* 0x000000010e087547 */ /* 0x000fea000b800000 */
[----:B---34-:R-:W-:Y:S01]  /*1010*/  UCGABAR_ARV ;  /* 0x00000000000079c7 */ /* 0x018fe20008000000 */
[----:B------:R-:W-:Y:S05]  /*1020*/  BRA `(.L_x_16) ;  /* 0x0000000000047947 */ /* 0x000fea0003800000 */
.L_x_15:
[----:B---34-:R-:W-:Y:S01]  /*1030*/  NOP ;  /* 0x0000000000007918 */ /* 0x018fe20000000000 */
.L_x_16:
[----:B------:R-:W1:Y:S01]  /*1040*/  S2UR UR52, SR_CTAID.X ;  /* 0x00000000003479c3 */ /* 0x000e620000002500 */
[----:B------:R-:W-:-:S05]  /*1050*/  CS2R.32 R100, SR_CgaSize ;  /* 0x0000000000647805 */ /* 0x000fca0000008a00 */
[----:B------:R-:W-:-:S05]  /*1060*/  IMAD R100, R100, -0xa0, RZ ;  /* 0xffffff6064647824 */ /* 0x000fca00078e02ff */
[----:B------:R-:W-:-:S14]  /*1070*/  R2UR UR5, R100 ;  /* 0x00000000640572ca */ /* 0x000fdc00000e0000 */
[----:B------:R-:W2:Y:S01]  /*1080*/  LDCU UR5, c[0x0][UR5+0x2b0] ;  /* 0x00005600050577ac */ /* 0x000ea20008000800 */
[----:B------:R-:W-:-:S05]  /*1090*/  CS2R.32 R100, SR_CgaSize ;  /* 0x0000000000647805 */ /* 0x000fca0000008a00 */
[----:B------:R-:W-:-:S05]  /*10a0*/  IMAD R100, R100, -0xa0, RZ ;  /* 0xffffff6064647824 */ /* 0x000fca00078e02ff */
[----:B------:R-:W-:-:S14]  /*10b0*/  R2UR UR4, R100 ;  /* 0x00000000640472ca */ /* 0x000fdc00000e0000 */
[----:B------:R-:W3:Y:S01]  /*10c0*/  LDCU UR4, c[0x0][UR4+0x2b4] ;  /* 0x00005680040477ac */ /* 0x000ee20008000800 */
[----:B------:R-:W4:Y:S01]  /*10d0*/  S2UR UR24, SR_CTAID.Y ;  /* 0x00000000001879c3 */ /* 0x000f220000002600 */
[----:B------:R-:W-:-:S05]  /*10e0*/  CS2R.32 R100, SR_CgaSize ;  /* 0x0000000000647805 */ /* 0x000fca0000008a00 */
[----:B------:R-:W-:-:S05]  /*10f0*/  IMAD R100, R100, -0xa0, RZ ;  /* 0xffffff6064647824 */ /* 0x000fca00078e02ff */
[----:B------:R-:W-:-:S14]  /*1100*/  R2UR UR7, R100 ;  /* 0x00000000640772ca */ /* 0x000fdc00000e0000 */
[----:B------:R-:W3:Y:S01]  /*1110*/  LDCU UR7, c[0x0][UR7+0x2a0] ;  /* 0x00005400070777ac */ /* 0x000ee20008000800 */
[----:B------:R-:W-:-:S05]  /*1120*/  CS2R.32 R100, SR_CgaSize ;  /* 0x0000000000647805 */ /* 0x000fca0000008a00 */
[----:B------:R-:W-:-:S05]  /*1130*/  IMAD R100, R100, -0xa0, RZ ;  /* 0xffffff6064647824 */ /* 0x000fca00078e02ff */
[----:B------:R-:W-:-:S14]  /*1140*/  R2UR UR8, R100 ;  /* 0x00000000640872ca */ /* 0x000fdc00000e0000 */
[----:B------:R-:W3:Y:S01]  /*1150*/  LDCU UR8, c[0x0][UR8+0x2a4] ;  /* 0x00005480080877ac */ /* 0x000ee20008000800 */
[----:B------:R-:W3:Y:S01]  /*1160*/  S2UR UR9, SR_CgaCtaId ;  /* 0x00000000000979c3 */ /* 0x000ee20000008800 */
[----:B------:R-:W3:Y:S01]  /*1170*/  LDCU UR19, c[0x0][0xc24] ;  /* 0x00018480ff1377ac */ /* 0x000ee20008000800 */
[----:B------:R-:W3:Y:S01]  /*1180*/  LDCU UR39, c[0x0][0xc24] ;  /* 0x00018480ff2777ac */ /* 0x000ee20008000800 */
[----:B-1----:R-:W-:Y:S01]  /*1190*/  I2FP.F32.U32 R3, UR52 ;  /* 0x0000003400037c45 */ /* 0x002fe20008201000 */
[----:B------:R-:W1:Y:S04]  /*11a0*/  LDCU UR22, c[0x0][0xc30] ;  /* 0x00018600ff1677ac */ /* 0x000e680008000800 */
[----:B--2---:R-:W-:Y:S01]  /*11b0*/  FMUL R3, R3, UR5 ;  /* 0x0000000503037c20 */ /* 0x004fe20008400000 */
[----:B----4-:R-:W-:-:S05]  /*11c0*/  I2FP.F32.U32 R0, UR24 ;  /* 0x0000001800007c45 */ /* 0x010fca0008201000 */
[----:B------:R-:W2:Y:S01]  /*11d0*/  F2I.U32.TRUNC.NTZ R3, R3 ;  /* 0x0000000300037305 */ /* 0x000ea2000020f000 */
[----:B---3--:R-:W-:Y:S01]  /*11e0*/  FMUL R0, R0, UR4 ;  /* 0x0000000400007c20 */ /* 0x008fe20008400000 */
[----:B------:R-:W-:-:S06]  /*11f0*/  USHF.L.U32 UR45, UR9, 0xb, URZ ;  /* 0x0000000b092d7899 */ /* 0x000fcc00080006ff */
[----:B------:R-:W3:Y:S01]  /*1200*/  F2I.U32.TRUNC.NTZ R0, R0 ;  /* 0x0000000000007305 */ /* 0x000ee2000020f000 */
[----:B------:R-:W-:Y:S01]  /*1210*/  ULOP3.LUT UR45, UR45, 0x800, URZ, 0xc0, !UPT ;  /* 0x000008002d2d7892 */ /* 0x000fe2000f8ec0ff */
[----:B--2---:R-:W-:Y:S02]  /*1220*/  R2UR UR4, R3 ;  /* 0x00000000030472ca */ /* 0x004fe400000e0000 */
[----:B---3--:R-:W-:Y:S02]  /*1230*/  R2UR UR6, R0 ;  /* 0x00000000000672ca */ /* 0x008fe400000e0000 */
[----:B------:R-:W-:-:S09]  /*1240*/  PRMT R0, RZ, 0x7610, R0 ;  /* 0x00007610ff007816 */ /* 0x000fd20000000000 */
[----:B------:R-:W-:-:S04]  /*1250*/  UIADD3 UR5, UPT, UPT, -UR4, URZ, URZ ;  /* 0x000000ff04057290 */ /* 0x000fc8000fffe1ff */
[----:B------:R-:W-:Y:S02]  /*1260*/  UIMAD UR5, UR7, UR5, UR52 ;  /* 0x00000005070572a4 */ /* 0x000fe4000f8e0234 */
[----:B------:R-:W-:-:S04]  /*1270*/  UIADD3 UR4, UPT, UPT, -UR6, URZ, URZ ;  /* 0x000000ff06047290 */ /* 0x000fc8000fffe1ff */
[----:B------:R-:W-:Y:S01]  /*1280*/  IMAD.U32 R100, RZ, RZ, UR5 ;  /* 0x00000005ff647e24 */ /* 0x000fe2000f8e00ff */
[----:B------:R-:W-:-:S06]  /*1290*/  UIMAD UR4, UR8, UR4, UR24 ;  /* 0x00000004080472a4 */ /* 0x000fcc000f8e0218 */
[----:B------:R-:W-:Y:S01]  /*12a0*/  IMAD.U32 R99, RZ, RZ, UR4 ;  /* 0x00000004ff637e24 */ /* 0x000fe2000f8e00ff */
[----:B-1----:R-:W-:Y:S06]  /*12b0*/  BRA.U UP5, `(.L_x_17) ;  /* 0x00000001052c7547 */ /* 0x002fec000b800000 */
[----:B------:R-:W-:Y:S02]  /*12c0*/  R2UR UR4, R99 ;  /* 0x00000000630472ca */ /* 0x000fe400000e0000 */
[----:B------:R-:W-:-:S11]  /*12d0*/  R2UR UR6, R100 ;  /* 0x00000000640672ca */ /* 0x000fd600000e0000 */
[----:B------:R-:W-:-:S04]  /*12e0*/  UISETP.NE.AND UP0, UPT, UR4, URZ, UPT ;  /* 0x000000ff0400728c */ /* 0x000fc8000bf05270 */
[----:B------:R-:W-:-:S04]  /*12f0*/  UISETP.EQ.OR UP0, UPT, UR6, URZ, !UP0 ;  /* 0x000000ff0600728c */ /* 0x000fc8000c702670 */
[----:B------:R-:W-:Y:S02]  /*1300*/  USEL UR5, URZ, 0x1, !UP0 ;  /* 0x00000001ff057887 */ /* 0x000fe4000c000000 */
[----:B------:R-:W-:-:S04]  /*1310*/  UISETP.NE.AND UP0, UPT, UR4, URZ, UPT ;  /* 0x000000ff0400728c */ /* 0x000fc8000bf05270 */
[----:B------:R-:W-:Y:S02]  /*1320*/  USEL UR4, URZ, 0x2, UP0 ;  /* 0x00000002ff047887 */ /* 0x000fe40008000000 */
[----:B------:R-:W-:-:S04]  /*1330*/  UISETP.NE.AND UP0, UPT, UR6, 0x1, UPT ;  /* 0x000000010600788c */ /* 0x000fc8000bf05270 */
[----:B------:R-:W-:-:S04]  /*1340*/  USEL UR4, UR4, 0x2, UP0 ;  /* 0x0000000204047887 */ /* 0x000fc80008000000 */
[----:B------:R-:W-:-:S06]  /*1350*/  UIADD3 UR4, UPT, UPT, UR5, UR4, URZ ;  /* 0x0000000405047290 */ /* 0x000fcc000fffe0ff */
[----:B------:R-:W-:-:S07]  /*1360*/  IMAD.U32 R0, RZ, RZ, UR4 ;  /* 0x00000004ff007e24 */ /* 0x000fce000f8e00ff */
.L_x_17:
[----:B------:R-:W1:Y:S01]  /*1370*/  S2UR UR50, SR_CTAID.Z ;  /* 0x00000000003279c3 */ /* 0x000e620000002700 */
[----:B------:R-:W-:-:S09]  /*1380*/  UISETP.GE.AND UP0, UPT, UR19, 0x1, UPT ;  /* 0x000000011300788c */ /* 0x000fd2000bf06270 */
[----:B------:R-:W-:Y:S05]  /*1390*/  BRA.U !UP0, `(.L_x_18) ;  /* 0x0000000108d47547 */ /* 0x000fea000b800000 */
[----:B------:R-:W2:Y:S01]  /*13a0*/  LDCU.128 UR12, c[0x0][0xc10] ;  /* 0x00018200ff0c77ac */ /* 0x000ea20008000c00 */
[----:B------:R-:W3:Y:S01]  /*13b0*/  LDCU UR20, c[0x0][0xc0c] ;  /* 0x00018180ff1477ac */ /* 0x000ee20008000800 */
[----:B------:R-:W4:Y:S01]  /*13c0*/  LDCU UR6, c[0x0][0x370] ;  /* 0x00006e00ff0677ac */ /* 0x000f220008000800 */
[----:B------:R-:W1:Y:S01]  /*13d0*/  LDCU UR7, c[0x0][0x374] ;  /* 0x00006e80ff0777ac */ /* 0x000e620008000800 */
[----:B------:R-:W1:Y:S01]  /*13e0*/  LDCU UR21, c[0x0][0xc20] ;  /* 0x00018400ff1577ac */ /* 0x000e620008000800 */
[----:B--2---:R-:W-:Y:S02]  /*13f0*/  UIMAD.WIDE.U32 UR4, UR52, UR12, URZ ;  /* 0x0000000c340472a5 */ /* 0x004fe4000f8e00ff */
[----:B---3--:R-:W-:Y:S01]  /*1400*/  UISETP.NE.AND UP0, UPT, UR20, 0x1, UPT ;  /* 0x000000011400788c */ /* 0x008fe2000bf05270 */
[----:B------:R-:W2:Y:S01]  /*1410*/  LDCU.64 UR8, c[0x0][0xc28] ;  /* 0x00018500ff0877ac */ /* 0x000ea20008000a00 */
[----:B----4-:R-:W-:-:S03]  /*1420*/  UIMAD.WIDE.U32 UR10, UR6, UR12, URZ ;  /* 0x0000000c060a72a5 */ /* 0x010fc6000f8e00ff */
[----:B------:R-:W-:Y:S01]  /*1430*/  UMOV UR4, UR5 ;  /* 0x0000000500047c82 */ /* 0x000fe20008000000 */
[----:B------:R-:W-:Y:S02]  /*1440*/  UISETP.NE.AND UP2, UPT, UR19, 0x1, UPT ;  /* 0x000000011300788c */ /* 0x000fe4000bf45270 */
[----:B------:R-:W-:Y:S01]  /*1450*/  USHF.R.U32.HI UR4, URZ, UR13, UR4 ;  /* 0x0000000dff047299 */ /* 0x000fe20008011604 */
[----:B------:R-:W-:Y:S01]  /*1460*/  UMOV UR10, UR11 ;  /* 0x0000000b000a7c82 */ /* 0x000fe20008000000 */
[----:B------:R-:W-:Y:S02]  /*1470*/  UIMAD.WIDE.U32 UR16, UR24, UR15, URZ ;  /* 0x0000000f181072a5 */ /* 0x000fe4000f8e00ff */
[----:B------:R-:W-:Y:S02]  /*1480*/  USEL UR5, UR52, UR4, !UP0 ;  /* 0x0000000434057287 */ /* 0x000fe4000c000000 */
[----:B------:R-:W-:Y:S02]  /*1490*/  @UP0 USHF.R.U32.HI UR6, URZ, UR13, UR10 ;  /* 0x0000000dff060299 */ /* 0x000fe4000801160a */
[----:B------:R-:W-:-:S02]  /*14a0*/  UISETP.NE.AND UP0, UPT, UR14, 0x1, UPT ;  /* 0x000000010e00788c */ /* 0x000fc4000bf05270 */
[----:B-1----:R-:W-:Y:S02]  /*14b0*/  UIMAD.WIDE.U32 UR10, UR7, UR15, URZ ;  /* 0x0000000f070a72a5 */ /* 0x002fe4000f8e00ff */
[----:B--2---:R-:W-:Y:S01]  /*14c0*/  UIMAD.WIDE.U32 UR12, UR6, UR8, URZ ;  /* 0x00000008060c72a5 */ /* 0x004fe2000f8e00ff */
[----:B------:R-:W-:Y:S02]  /*14d0*/  UMOV UR4, UR17 ;  /* 0x0000001100047c82 */ /* 0x000fe40008000000 */
[----:B------:R-:W-:Y:S02]  /*14e0*/  USHF.R.U32.HI UR4, URZ, UR21, UR4 ;  /* 0x00000015ff047299 */ /* 0x000fe40008011604 */
[----:B------:R-:W-:Y:S02]  /*14f0*/  UMOV UR10, UR11 ;  /* 0x0000000b000a7c82 */ /* 0x000fe40008000000 */
[----:B------:R-:W-:Y:S01]  /*1500*/  UMOV UR12, UR13 ;  /* 0x0000000d000c7c82 */ /* 0x000fe20008000000 */
[----:B------:R-:W-:-:S02]  /*1510*/  @UP0 USHF.R.U32.HI UR7, URZ, UR21, UR10 ;  /* 0x00000015ff070299 */ /* 0x000fc4000801160a */
[----:B------:R-:W-:Y:S02]  /*1520*/  USEL UR4, UR24, UR4, !UP0 ;  /* 0x0000000418047287 */ /* 0x000fe4000c000000 */
[----:B------:R-:W-:Y:S02]  /*1530*/  UIMAD.WIDE.U32 UR10, UR7, UR8, URZ ;  /* 0x00000008070a72a5 */ /* 0x000fe4000f8e00ff */
[----:B------:R-:W-:Y:S02]  /*1540*/  @UP2 USHF.R.U32.HI UR6, URZ, UR9, UR12 ;  /* 0x00000009ff062299 */ /* 0x000fe4000801160c */
[----:B------:R-:W-:-:S03]  /*1550*/  UIMAD.WIDE.U32 UR12, UR4, UR8, URZ ;  /* 0x00000008040c72a5 */ /* 0x000fc6000f8e00ff */
[----:B------:R-:W-:Y:S02]  /*1560*/  UMOV UR10, UR11 ;  /* 0x0000000b000a7c82 */ /* 0x000fe40008000000 */
[----:B------:R-:W-:Y:S02]  /*1570*/  @UP2 USHF.R.U32.HI UR7, URZ, UR9, UR10 ;  /* 0x00000009ff072299 */ /* 0x000fe4000801160a */
[----:B------:R-:W-:Y:S02]  /*1580*/  UIMAD UR10, UR6, UR19, URZ ;  /* 0x00000013060a72a4 */ /* 0x000fe4000f8e02ff */
[----:B------:R-:W-:-:S04]  /*1590*/  UIMAD UR7, UR7, UR19, URZ ;  /* 0x00000013070772a4 */ /* 0x000fc8000f8e02ff */
[----:B------:R-:W-:-:S03]  /*15a0*/  UISETP.GE.AND UP0, UPT, UR4, UR7, UPT ;  /* 0x000000070400728c */ /* 0x000fc6000bf06270 */
[----:B------:R-:W-:Y:S01]  /*15b0*/  UMOV UR7, UR13 ;  /* 0x0000000d00077c82 */ /* 0x000fe20008000000 */
[----:B------:R-:W-:Y:S02]  /*15c0*/  UISETP.GE.OR UP0, UPT, UR5, UR10, UP0 ;  /* 0x0000000a0500728c */ /* 0x000fe40008706670 */
[----:B------:R-:W-:Y:S02]  /*15d0*/  UIMAD.WIDE.U32 UR10, UR5, UR8, URZ ;  /* 0x00000008050a72a5 */ /* 0x000fe4000f8e00ff */
[----:B------:R-:W-:Y:S02]  /*15e0*/  USHF.R.U32.HI UR7, URZ, UR9, UR7 ;  /* 0x00000009ff077299 */ /* 0x000fe40008011607 */
[----:B------:R-:W-:Y:S02]  /*15f0*/  UIADD3 UR10, UPT, UPT, -UR4, URZ, URZ ;  /* 0x000000ff040a7290 */ /* 0x000fe4000fffe1ff */
[----:B------:R-:W-:Y:S02]  /*1600*/  USEL UR7, UR4, UR7, !UP2 ;  /* 0x0000000704077287 */ /* 0x000fe4000d000000 */
[----:B------:R-:W-:Y:S01]  /*1610*/  UIMAD UR10, UR14, UR10, UR24 ;  /* 0x0000000a0e0a72a4 */ /* 0x000fe2000f8e0218 */
[----:B------:R-:W-:Y:S01]  /*1620*/  @!UP0 UMOV UR8, UR11 ;  /* 0x0000000b00088c82 */ /* 0x000fe20008000000 */
[----:B------:R-:W-:-:S02]  /*1630*/  UIADD3 UR11, UPT, UPT, -UR5, URZ, URZ ;  /* 0x000000ff050b7290 */ /* 0x000fc4000fffe1ff */
[----:B------:R-:W-:Y:S02]  /*1640*/  @!UP0 USHF.R.U32.HI UR8, URZ, UR9, UR8 ;  /* 0x00000009ff088299 */ /* 0x000fe40008011608 */
[----:B------:R-:W-:Y:S02]  /*1650*/  UIADD3 UR9, UPT, UPT, -UR7, URZ, URZ ;  /* 0x000000ff07097290 */ /* 0x000fe4000fffe1ff */
[----:B------:R-:W-:Y:S02]  /*1660*/  @!UP0 USEL UR8, UR5, UR8, !UP2 ;  /* 0x0000000805088287 */ /* 0x000fe4000d000000 */
[----:B------:R-:W-:Y:S02]  /*1670*/  UIMAD UR9, UR19, UR9, UR4 ;  /* 0x00000009130972a4 */ /* 0x000fe4000f8e0204 */
[----:B------:R-:W-:Y:S02]  /*1680*/  @!UP0 UIADD3 UR7, UPT, UPT, UR7, -UR8, URZ ;  /* 0x8000000807078290 */ /* 0x000fe4000fffe0ff */
[----:B------:R-:W-:-:S02]  /*1690*/  @!UP0 UIMAD UR6, UR9, UR6, UR8 ;  /* 0x00000006090682a4 */ /* 0x000fc4000f8e0208 */
[----:B------:R-:W-:Y:S02]  /*16a0*/  @!UP0 UIMAD UR4, UR7, UR19, UR5 ;  /* 0x00000013070482a4 */ /* 0x000fe4000f8e0205 */
[----:B------:R-:W-:Y:S02]  /*16b0*/  UIMAD UR52, UR20, UR11, UR52 ;  /* 0x0000000b143472a4 */ /* 0x000fe4000f8e0234 */
[----:B------:R-:W-:Y:S01]  /*16c0*/  UIMAD UR24, UR4, UR14, UR10 ;  /* 0x0000000e041872a4 */ /* 0x000fe2000f8e020a */
[----:B------:R-:W-:Y:S02]  /*16d0*/  @!UP0 UMOV UR5, UR6 ;  /* 0x0000000600058c82 */ /* 0x000fe40008000000 */
[----:B------:R-:W-:-:S12]  /*16e0*/  UIMAD UR52, UR5, UR20, UR52 ;  /* 0x00000014053472a4 */ /* 0x000fd8000f8e0234 */
.L_x_18:
[----:B------:R-:W-:-:S09]  /*16f0*/  UISETP.NE.AND UP0, UPT, UR22, 0x1, UPT ;  /* 0x000000011600788c */ /* 0x000fd2000bf05270 */
[----:B------:R-:W-:Y:S05]  /*1700*/  BRA.U UP0, `(.L_x_19) ;  /* 0x0000000100407547 */ /* 0x000fea000b800000 */
[----:B------:R-:W2:Y:S01]  /*1710*/  LDCU.128 UR8, c[0x0][0xc10] ;  /* 0x00018200ff0877ac */ /* 0x000ea20008000c00 */
[----:B------:R-:W3:Y:S01]  /*1720*/  LDCU UR12, c[0x0][0xc0c] ;  /* 0x00018180ff0c77ac */ /* 0x000ee20008000800 */
[----:B------:R-:W4:Y:S01]  /*1730*/  LDCU UR13, c[0x0][0xc20] ;  /* 0x00018400ff0d77ac */ /* 0x000f220008000800 */
[----:B--2---:R-:W-:Y:S02]  /*1740*/  UIMAD.WIDE.U32 UR4, UR52, UR8, URZ ;  /* 0x00000008340472a5 */ /* 0x004fe4000f8e00ff */
[----:B------:R-:W-:Y:S02]  /*1750*/  UIMAD.WIDE.U32 UR6, UR24, UR11, URZ ;  /* 0x0000000b180672a5 */ /* 0x000fe4000f8e00ff */
[----:B---3--:R-:W-:Y:S02]  /*1760*/  UISETP.NE.AND UP0, UPT, UR12, 0x1, UPT ;  /* 0x000000010c00788c */ /* 0x008fe4000bf05270 */
[----:B------:R-:W-:-:S03]  /*1770*/  USHF.R.U32.HI UR5, URZ, UR9, UR5 ;  /* 0x00000009ff057299 */ /* 0x000fc60008011605 */
[----:B------:R-:W-:Y:S01]  /*1780*/  UMOV UR4, UR7 ;  /* 0x0000000700047c82 */ /* 0x000fe20008000000 */
[----:B------:R-:W-:Y:S02]  /*1790*/  USEL UR5, UR52, UR5, !UP0 ;  /* 0x0000000534057287 */ /* 0x000fe4000c000000 */
[----:B------:R-:W-:Y:S02]  /*17a0*/  UISETP.NE.AND UP0, UPT, UR10, 0x1, UPT ;  /* 0x000000010a00788c */ /* 0x000fe4000bf05270 */
[----:B----4-:R-:W-:-:S04]  /*17b0*/  USHF.R.U32.HI UR4, URZ, UR13, UR4 ;  /* 0x0000000dff047299 */ /* 0x010fc80008011604 */
[----:B------:R-:W-:-:S04]  /*17c0*/  USEL UR4, UR24, UR4, !UP0 ;  /* 0x0000000418047287 */ /* 0x000fc8000c000000 */
[----:B------:R-:W-:Y:S02]  /*17d0*/  UIADD3 UR6, UPT, UPT, UR5, -UR4, URZ ;  /* 0x8000000405067290 */ /* 0x000fe4000fffe0ff */
[----:B------:R-:W-:Y:S02]  /*17e0*/  UIADD3 UR4, UPT, UPT, -UR5, UR4, URZ ;  /* 0x0000000405047290 */ /* 0x000fe4000fffe1ff */
[----:B------:R-:W-:Y:S02]  /*17f0*/  UIMAD UR24, UR6, UR10, UR24 ;  /* 0x0000000a061872a4 */ /* 0x000fe4000f8e0218 */
[----:B------:R-:W-:-:S12]  /*1800*/  UIMAD UR52, UR4, UR12, UR52 ;  /* 0x0000000c043472a4 */ /* 0x000fd8000f8e0234 */
.L_x_19:
[----:B------:R-:W-:Y:S01]  /*1810*/  UISETP.NE.AND UP0, UPT, UR18, 0x2, UPT ;  /* 0x000000021200788c */ /* 0x000fe2000bf05270 */
[----:B------:R-:W-:Y:S09]  /*1820*/  BRA.U !UP6, `(.L_x_20) ;  /* 0x000000010e0c7547 */ /* 0x000ff2000b800000 */
[----:B------:R-:W-:Y:S01]  /*1830*/  UCGABAR_WAIT ;  /* 0x0000000000007dc7 */ /* 0x000fe20008000000 */
[----:B------:R-:W-:Y:S01]  /*1840*/  CCTL.IVALL ;  /* 0x00000000ff00798f */ /* 0x000fe20002000000 */
[----:B------:R-:W-:Y:S05]  /*1850*/  BRA `(.L_x_21) ;  /* 0x0000000000047947 */ /* 0x000fea0003800000 */
.L_x_20:
[----:B------:R-:W-:Y:S06]  /*1860*/  BAR.SYNC.DEFER_BLOCKING 0x0 ;  /* 0x0000000000007b1d */ /* 0x000fec0000010000 */
.L_x_21:
[----:B------:R-:W-:Y:S05]  /*1870*/  BRA.U UP0, `(.L_x_22) ;  /* 0x0000002900847547 */ /* 0x000fea000b800000 */
[----:B------:R-:W2:Y:S01]  /*1880*/  LDCU UR5, c[0x0][0x388] ;  /* 0x00007100ff0577ac */ /* 0x000ea20008000800 */
[----:B------:R-:W3:Y:S01]  /*1890*/  S2UR UR9, SR_CgaCtaId ;  /* 0x00000000000979c3 */ /* 0x000ee20000008800 */
[----:B------:R-:W-:Y:S01]  /*18a0*/  PLOP3.LUT P1, PT, PT, PT, UP3, 0x80, 0x8 ;  /* 0x000000000008781c */ /* 0x000fe20003f2f038 */
[----:B------:R-:W-:Y:S01]  /*18b0*/  IMAD.MOV.U32 R3, RZ, RZ, 0x1 ;  /* 0x00000001ff037424 */ /* 0x000fe200078e00ff */
[----:B------:R-:W4:Y:S01]  /*18c0*/  LDCU UR8, c[0x0][0x38c] ;  /* 0x00007180ff0877ac */ /* 0x000f220008000800 */
[----:B------:R-:W-:Y:S01]  /*18d0*/  ISETP.EQ.OR P2, PT, R2, RZ, P3 ;  /* 0x000000ff0200720c */ /* 0x000fe20001f42670 */
[----:B------:R-:W-:Y:S01]  /*18e0*/  IMAD.MOV.U32 R2, RZ, RZ, RZ ;  /* 0x000000ffff027224 */ /* 0x000fe200078e00ff */
[----:B------:R-:W-:Y:S01]  /*18f0*/  PLOP3.LUT P1, PT, P1, PT, PT, 0x8, 0x80 ;  /* 0x000000000080781c */ /* 0x000fe20000f2e170 */
[----:B------:R-:W1:Y:S01]  /*1900*/  LDCU.64 UR6, c[0x0][0x390] ;  /* 0x00007200ff0677ac */ /* 0x000e620008000a00 */
[----:B------:R-:W-:Y:S01]  /*1910*/  UMOV UR29, 0x400 ;  /* 0x00000400001d7882 */ /* 0x000fe20000000000 */
[----:B------:R-:W-:-:S02]  /*1920*/  UISETP.NE.AND UP1, UPT, UR18, URZ, UPT ;  /* 0x000000ff1200728c */ /* 0x000fc4000bf25270 */
[----:B------:R-:W-:Y:S01]  /*1930*/  USEL UR37, URZ, 0x1, UP4 ;  /* 0x00000001ff257887 */ /* 0x000fe2000a000000 */
[----:B------:R-:W1:Y:S01]  /*1940*/  LDCU UR55, c[0x0][0x370] ;  /* 0x00006e00ff3777ac */ /* 0x000e620008000800 */
[----:B--2---:R-:W-:Y:S01]  /*1950*/  UIADD3 UR5, UPT, UPT, UR5, 0x1f, URZ ;  /* 0x0000001f05057890 */ /* 0x004fe2000fffe0ff */
[----:B------:R-:W2:Y:S03]  /*1960*/  LDCU.64 UR42, c[0x0][0x348] ;  /* 0x00006900ff2a77ac */ /* 0x000ea60008000a00 */
[----:B------:R-:W-:Y:S02]  /*1970*/  USHF.R.S32.HI UR4, URZ, 0x1f, UR5 ;  /* 0x0000001fff047899 */ /* 0x000fe40008011405 */
[----:B---3--:R-:W-:Y:S02]  /*1980*/  ULEA UR29, UR9, UR29, 0x18 ;  /* 0x0000001d091d7291 */ /* 0x008fe4000f8ec0ff */
[----:B------:R-:W-:-:S02]  /*1990*/  ULEA.HI UR4, UR4, UR5, URZ, 0x5 ;  /* 0x0000000504047291 */ /* 0x000fc4000f8f28ff */
[----:B------:R-:W-:Y:S02]  /*19a0*/  USHF.L.U32 UR5, UR9, 0x6, URZ ;  /* 0x0000000609057899 */ /* 0x000fe400080006ff */
[----:B------:R-:W-:Y:S02]  /*19b0*/  USHF.R.S32.HI UR4, URZ, 0x5, UR4 ;  /* 0x00000005ff047899 */ /* 0x000fe40008011404 */
[----:B------:R-:W-:Y:S02]  /*19c0*/  ULOP3.LUT UR58, UR5, 0x40, URZ, 0xe2, !UPT ;  /* 0x00000040053a7892 */ /* 0x000fe4000f8ee2ff */
[----:B----4-:R-:W-:Y:S01]  /*19d0*/  UIMAD UR4, UR4, UR8, URZ ;  /* 0x00000008040472a4 */ /* 0x010fe2000f8e02ff */
[----:B------:R-:W3:Y:S03]  /*19e0*/  LDCU UR54, c[0x0][0x374] ;  /* 0x00006e80ff3677ac */ /* 0x000ee60008000800 */
[----:B-1----:R-:W-:-:S02]  /*19f0*/  UIMAD UR4, UR4, UR6, URZ ;  /* 0x00000006040472a4 */ /* 0x002fc4000f8e02ff */
[----:B------:R-:W-:Y:S02]  /*1a00*/  USEL UR37, UR37, 0x2, UP1 ;  /* 0x0000000225257887 */ /* 0x000fe40008800000 */
[----:B------:R-:W-:Y:S02]  /*1a10*/  UIMAD UR56, UR4, UR7, URZ ;  /* 0x00000007043872a4 */ /* 0x000fe4000f8e02ff */
[----:B------:R-:W-:Y:S02]  /*1a20*/  UIADD3 UR44, UPT, UPT, UR29, 0x15600, UR45 ;  /* 0x000156001d2c7890 */ /* 0x000fe4000fffe02d */
[----:B------:R-:W-:Y:S02]  /*1a30*/  UISETP.NE.AND UP2, UPT, UR56, URZ, UPT ;  /* 0x000000ff3800728c */ /* 0x000fe4000bf45270 */
[----:B------:R-:W-:Y:S01]  /*1a40*/  UISETP.LT.U32.AND UP0, UPT, UR56, 0x22, UPT ;  /* 0x000000223800788c */ /* 0x000fe2000bf01070 */
[----:B------:R-:W-:Y:S01]  /*1a50*/  UMOV UR30, URZ ;  /* 0x000000ff001e7c82 */ /* 0x000fe20008000000 */
[----:B------:R-:W-:-:S02]  /*1a60*/  UMOV UR31, URZ ;  /* 0x000000ff001f7c82 */ /* 0x000fc40008000000 */
[----:B------:R-:W-:Y:S01]  /*1a70*/  USEL UR4, UR56, 0x22, UP0 ;  /* 0x0000002238047887 */ /* 0x000fe20008000000 */
[----:B------:R-:W-:-:S03]  /*1a80*/  UMOV UR38, URZ ;  /* 0x000000ff00267c82 */ /* 0x000fc60008000000 */
[----:B------:R-:W-:Y:S02]  /*1a90*/  UIADD3 UR5, UPT, UPT, UR4, -0x1, URZ ;  /* 0xffffffff04057890 */ /* 0x000fe4000fffe0ff */
[----:B------:R-:W-:Y:S02]  /*1aa0*/  @!UP2 UIADD3 UR5, UPT, UPT, UR4, URZ, URZ ;  /* 0x000000ff0405a290 */ /* 0x000fe4000fffe0ff */
[----:B------:R-:W-:Y:S02]  /*1ab0*/  UIADD3 UR53, UPT, UPT, UR56, -UR4, URZ ;  /* 0x8000000438357290 */ /* 0x000fe4000fffe0ff */
[----:B--23--:R-:W-:-:S12]  /*1ac0*/  UIADD3 UR57, UPT, UPT, UR5, 0x1, URZ ;  /* 0x0000000105397890 */ /* 0x00cfd8000fffe0ff */
.L_x_40:
[----:B------:R-:W-:Y:S01]  /*1ad0*/  ULEA UR4, UR30, UR29, 0x3 ;  /* 0x0000001d1e047291 */ /* 0x000fe2000f8e18ff */
[----:B------:R-:W-:Y:S01]  /*1ae0*/  SHF.L.U32 R0, R3, 0x1f, RZ ;  /* 0x0000001f03007819 */ /* 0x000fe200000006ff */
[----:B------:R-:W-:Y:S02]  /*1af0*/  UISETP.NE.AND UP0, UPT, UR56, URZ, UPT ;  /* 0x000000ff3800728c */ /* 0x000fe4000bf05270 */
[----:B------:R-:W-:Y:S02]  /*1b00*/  USHF.L.U32 UR46, UR52, 0x6, URZ ;  /* 0x00000006342e7899 */ /* 0x000fe400080006ff */
[----:B------:R-:W-:Y:S01]  /*1b10*/  ULEA UR19, UR24, UR58, 0x7 ;  /* 0x0000003a18137291 */ /* 0x000fe2000f8e38ff */
[----:B------:R-:W-:Y:S02]  /*1b20*/  UMOV UR26, URZ ;  /* 0x000000ff001a7c82 */ /* 0x000fe40008000000 */
[----:B------:R1:W2:Y:S01]  /*1b30*/  SYNCS.PHASECHK.TRANS64.TRYWAIT P0, [UR4+0x110], R0 ;  /* 0x00011000ff0075a7 */ /* 0x0002a20008001104 */
[----:B------:R-:W-:Y:S01]  /*1b40*/  UMOV UR22, URZ ;  /* 0x000000ff00167c82 */ /* 0x000fe20008000000 */
[----:B------:R-:W-:Y:S01]  /*1b50*/  UMOV UR21, URZ ;  /* 0x000000ff00157c82 */ /* 0x000fe20008000000 */
[----:B------:R-:W-:Y:S01]  /*1b60*/  UMOV UR20, URZ ;  /* 0x000000ff00147c82 */ /* 0x000fe20008000000 */
[----:B------:R-:W-:Y:S05]  /*1b70*/  BRA.U !UP0, `(.L_x_23) ;  /* 0x0000000508a47547 */ /* 0x000fea000b800000 */
[----:B------:R-:W3:Y:S01]  /*1b80*/  LDCU.128 UR12, c[0x0][0x480] ;  /* 0x00009000ff0c77ac */ /* 0x000ee20008000c00 */
[----:B------:R-:W4:Y:S01]  /*1b90*/  LDCU.128 UR8, c[0x0][0x490] ;  /* 0x00009200ff0877ac */ /* 0x000f220008000c00 */
[----:B------:R-:W1:Y:S01]  /*1ba0*/  LDCU.64 UR20, c[0x0][0x4c0] ;  /* 0x00009800ff1477ac */ /* 0x000e620008000a00 */
[----:B------:R-:W1:Y:S01]  /*1bb0*/  LDCU.64 UR16, c[0x0][0x4f0] ;  /* 0x00009e00ff1077ac */ /* 0x000e620008000a00 */
[----:B------:R-:W1:Y:S01]  /*1bc0*/  LDCU UR18, c[0x0][0x4c8] ;  /* 0x00009900ff1277ac */ /* 0x000e620008000800 */
[----:B---3--:R-:W-:Y:S02]  /*1bd0*/  UIMAD.WIDE.U32 UR4, UR46, UR13, URZ ;  /* 0x0000000d2e0472a5 */ /* 0x008fe4000f8e00ff */
[----:B------:R-:W-:Y:S02]  /*1be0*/  UISETP.NE.AND UP0, UPT, UR12, 0x1, UPT ;  /* 0x000000010c00788c */ /* 0x000fe4000bf05270 */
[----:B------:R-:W-:Y:S01]  /*1bf0*/  USHF.R.U32.HI UR5, URZ, UR14, UR5 ;  /* 0x0000000eff057299 */ /* 0x000fe20008011605 */
[----:B------:R-:W3:Y:S03]  /*1c00*/  LDCU UR52, c[0x0][0x38c] ;  /* 0x00007180ff3477ac */ /* 0x000ee60008000800 */
[----:B------:R-:W-:-:S02]  /*1c10*/  USEL UR5, UR46, UR5, !UP0 ;  /* 0x000000052e057287 */ /* 0x000fc4000c000000 */
[----:B------:R-:W-:Y:S02]  /*1c20*/  UISETP.NE.AND UP0, UPT, UR15, 0x1, UPT ;  /* 0x000000010f00788c */ /* 0x000fe4000bf05270 */
[----:B----4-:R-:W-:Y:S01]  /*1c30*/  UIMAD.WIDE.U32 UR6, UR5, UR8, URZ ;  /* 0x00000008050672a5 */ /* 0x010fe2000f8e00ff */
[----:B------:R-:W4:Y:S01]  /*1c40*/  LDCU UR8, c[0x0][0x4a0] ;  /* 0x00009400ff0877ac */ /* 0x000f220008000800 */
[----:B------:R-:W1:Y:S05]  /*1c50*/  LDCU UR23, c[0x0][0x4cc] ;  /* 0x00009980ff1777ac */ /* 0x000e6a0008000800 */
[----:B------:R-:W-:Y:S01]  /*1c60*/  UMOV UR4, UR7 ;  /* 0x0000000700047c82 */ /* 0x000fe20008000000 */
[----:B------:R-:W1:Y:S01]  /*1c70*/  LDCU.64 UR40, c[0x0][0x390] ;  /* 0x00007200ff2877ac */ /* 0x000e620008000a00 */
[----:B------:R-:W-:Y:S01]  /*1c80*/  USHF.R.U32.HI UR4, URZ, UR9, UR4 ;  /* 0x00000009ff047299 */ /* 0x000fe20008011604 */
[----:B------:R-:W1:Y:S03]  /*1c90*/  LDCU UR9, c[0x0][0x4ec] ;  /* 0x00009d80ff0977ac */ /* 0x000e660008000800 */
[----:B------:R-:W-:-:S02]  /*1ca0*/  USEL UR4, UR5, UR4, !UP0 ;  /* 0x0000000405047287 */ /* 0x000fc4000c000000 */
[----:B------:R-:W-:Y:S02]  /*1cb0*/  UISETP.NE.AND UP0, UPT, UR10, 0x1, UPT ;  /* 0x000000010a00788c */ /* 0x000fe4000bf05270 */
[----:B------:R-:W-:Y:S01]  /*1cc0*/  UIMAD.WIDE.U32 UR6, UR4, UR11, URZ ;  /* 0x0000000b040672a5 */ /* 0x000fe2000f8e00ff */
[----:B------:R-:W1:Y:S01]  /*1cd0*/  LDCU.64 UR24, c[0x0][0x4d0] ;  /* 0x00009a00ff1877ac */ /* 0x000e620008000a00 */
[----:B------:R-:W-:-:S05]  /*1ce0*/  UIADD3 UR38, UPT, UPT, UR57, UR31, URZ ;  /* 0x0000001f39267290 */ /* 0x000fca000fffe0ff */
[----:B------:R-:W-:Y:S01]  /*1cf0*/  UMOV UR6, UR7 ;  /* 0x0000000700067c82 */ /* 0x000fe20008000000 */
[----:B------:R-:W-:Y:S02]  /*1d00*/  UIADD3 UR7, UPT, UPT, -UR4, URZ, URZ ;  /* 0x000000ff04077290 */ /* 0x000fe4000fffe1ff */
[----:B----4-:R-:W-:Y:S02]  /*1d10*/  USHF.R.U32.HI UR6, URZ, UR8, UR6 ;  /* 0x00000008ff067299 */ /* 0x010fe40008011606 */
[----:B------:R-:W-:Y:S02]  /*1d20*/  UIADD3 UR8, UPT, UPT, -UR5, URZ, URZ ;  /* 0x000000ff05087290 */ /* 0x000fe4000fffe1ff */
[----:B------:R-:W-:Y:S02]  /*1d30*/  USEL UR14, UR4, UR6, !UP0 ;  /* 0x00000006040e7287 */ /* 0x000fe4000c000000 */
[----:B------:R-:W-:Y:S02]  /*1d40*/  UIMAD UR7, UR15, UR7, UR5 ;  /* 0x000000070f0772a4 */ /* 0x000fe4000f8e0205 */
[----:B------:R-:W-:-:S02]  /*1d50*/  UIADD3 UR6, UPT, UPT, -UR14, URZ, URZ ;  /* 0x000000ff0e067290 */ /* 0x000fc4000fffe1ff */
[----:B------:R-:W-:Y:S02]  /*1d60*/  UIMAD UR8, UR12, UR8, UR46 ;  /* 0x000000080c0872a4 */ /* 0x000fe4000f8e022e */
[----:B------:R-:W-:Y:S02]  /*1d70*/  UIMAD UR13, UR10, UR6, UR4 ;  /* 0x000000060a0d72a4 */ /* 0x000fe4000f8e0204 */
[----:B-1----:R-:W-:Y:S02]  /*1d80*/  UIMAD UR11, UR8, UR20, UR9 ;  /* 0x00000014080b72a4 */ /* 0x002fe4000f8e0209 */
[----:B------:R-:W-:Y:S01]  /*1d90*/  UIMAD UR12, UR7, UR21, UR16 ;  /* 0x00000015070c72a4 */ /* 0x000fe2000f8e0210 */
[----:B------:R-:W1:Y:S02]  /*1da0*/  LDCU.64 UR4, c[0x0][0x4f8] ;  /* 0x00009f00ff0477ac */ /* 0x000e640008000a00 */
[----:B------:R-:W4:Y:S01]  /*1db0*/  LDCU UR6, c[0x0][0x500] ;  /* 0x0000a000ff0677ac */ /* 0x000f220008000800 */
[----:B------:R-:W-:Y:S01]  /*1dc0*/  UIMAD UR13, UR13, UR18, UR17 ;  /* 0x000000120d0d72a4 */ /* 0x000fe2000f8e0211 */
[----:B------:R-:W-:Y:S01]  /*1dd0*/  UMOV UR26, URZ ;  /* 0x000000ff001a7c82 */ /* 0x000fe20008000000 */
[----:B------:R-:W-:Y:S01]  /*1de0*/  UMOV UR7, UR30 ;  /* 0x0000001e00077c82 */ /* 0x000fe20008000000 */
[----:B------:R-:W-:Y:S01]  /*1df0*/  UMOV UR20, URZ ;  /* 0x000000ff00147c82 */ /* 0x000fe20008000000 */
[----:B------:R-:W-:Y:S01]  /*1e00*/  UMOV UR21, URZ ;  /* 0x000000ff00157c82 */ /* 0x000fe20008000000 */
[----:B---3--:R-:W-:-:S07]  /*1e10*/  UMOV UR22, URZ ;  /* 0x000000ff00167c82 */ /* 0x008fce0008000000 */
.L_x_29:
[----:B------:R-:W-:Y:S01]  /*1e20*/  @!P3 MOV R4, 0x1800 ;  /* 0x000018000004b802 */ /* 0x000fe20000000f00 */
[----:B------:R-:W-:Y:S01]  /*1e30*/  ULEA UR9, UR7, UR29, 0x3 ;  /* 0x0000001d07097291 */ /* 0x000fe2000f8e18ff */
[----:B--2---:R-:W-:Y:S11]  /*1e40*/  @P0 BRA `(.L_x_24) ;  /* 0x00000000000c0947 */ /* 0x004ff60003800000 */
[----:B------:R-:W-:Y:S04]  /*1e50*/  SHF.L.U32 R5, R3, 0x1f, RZ ;  /* 0x0000001f03057819 */ /* 0x000fe800000006ff */
[----:B------:R-:W2:Y:S02]  /*1e60*/  SYNCS.PHASECHK.TRANS64.TRYWAIT P0, [UR9+0x110], R5 ;  /* 0x00011005ff0075a7 */ /* 0x000ea40008001109 */
[----:B--2---:R-:W-:Y:S05]  /*1e70*/  @!P0 BRA `(.L_x_25) ;  /* 0x0000007000b48947 */ /* 0x004fea0003800000 */
.L_x_24:
[----:B------:R3:W-:Y:S01]  /*1e80*/  @!P3 SYNCS.ARRIVE.TRANS64 RZ, [UR9], R4 ;  /* 0x00000004ffffb9a7 */ /* 0x0007e20008000009 */
[----:B------:R-:W-:Y:S04]  /*1e90*/  ULOP3.LUT UR8, UR37, 0x2, URZ, 0xfc, !UPT ;  /* 0x0000000225087892 */ /* 0x000fe8000f8efcff */
[----:B------:R-:W-:Y:S09]  /*1ea0*/  UISETP.NE.AND UP0, UPT, UR8, 0x2, UPT ;  /* 0x000000020800788c */ /* 0x000ff2000bf05270 */
[----:B------:R-:W-:Y:S05]  /*1eb0*/  BRA.U UP0, `(.L_x_26) ;  /* 0x0000000100047547 */ /* 0x000fea000b800000 */
[----:B-1--4-:R-:W-:Y:S05]  /*1ec0*/  BPT.TRAP 0x1 ;  /* 0x000000040000795c */ /* 0x012fea0000300000 */
.L_x_26:
[----:B------:R-:W-:Y:S04]  /*1ed0*/  BSSY.RECONVERGENT B0, `(.L_x_27) ;  /* 0x0000003000007945 */ /* 0x000fe80003800200 */
[----:B------:R-:W-:Y:S05]  /*1ee0*/  @P2 BRA `(.L_x_28) ;  /* 0x0000000000042947 */ /* 0x000fea0003800000 */
[----:B-1--4-:R-:W-:Y:S05]  /*1ef0*/  BPT.TRAP 0x1 ;  /* 0x000000040000795c */ /* 0x012fea0000300000 */
.L_x_28:
[----:B-1--4-:R-:W-:Y:S05]  /*1f00*/  BSYNC.RECONVERGENT B0 ;  /* 0x0000000000007941 */ /* 0x012fea0003800200 */
.L_x_27:
[----:B------:R-:W-:Y:S02]  /*1f10*/  UIADD3 UR8, UPT, UPT, UR7, 0x1, URZ ;  /* 0x0000000107087890 */ /* 0x000fe4000fffe0ff */
[----:B------:R-:W-:Y:S02]  /*1f20*/  UIMAD UR15, UR20, UR23, UR4 ;  /* 0x00000017140f72a4 */ /* 0x000fe4000f8e0204 */
[----:B------:R-:W-:Y:S02]  /*1f30*/  UISETP.NE.AND UP0, UPT, UR8, 0x22, UPT ;  /* 0x000000220800788c */ /* 0x000fe4000bf05270 */
[----:B------:R-:W-:Y:S02]  /*1f40*/  ULEA UR17, UR7, UR29, 0xb ;  /* 0x0000001d07117291 */ /* 0x000fe4000f8e58ff */
[----:B------:R-:W-:Y:S02]  /*1f50*/  USEL UR10, URZ, 0x1, UP0 ;  /* 0x00000001ff0a7887 */ /* 0x000fe40008000000 */
[----:B------:R-:W-:Y:S02]  /*1f60*/  USEL UR30, UR8, URZ, UP0 ;  /* 0x000000ff081e7287 */ /* 0x000fe40008000000 */
[----:B------:R-:W-:Y:S02]  /*1f70*/  ULEA UR16, UR7, UR45, 0xc ;  /* 0x0000002d07107291 */ /* 0x000fe4000f8e60ff */
[----:B------:R-:W-:Y:S01]  /*1f80*/  ULEA UR8, UR30, UR29, 0x3 ;  /* 0x0000001d1e087291 */ /* 0x000fe2000f8e18ff */
[----:B------:R-:W-:Y:S01]  /*1f90*/  LOP3.LUT R3, R3, UR10, RZ, 0x3c, !PT ;  /* 0x0000000a03037c12 */ /* 0x000fe2000f8e3cff */
[----:B------:R-:W-:Y:S02]  /*1fa0*/  UIADD3 UR34, UP0, UPT, UR42, 0x80, URZ ;  /* 0x000000802a227890 */ /* 0x000fe4000ff1e0ff */
[----:B------:R-:W-:Y:S01]  /*1fb0*/  USHF.L.U32 UR10, UR26, 0x5, URZ ;  /* 0x000000051a0a7899 */ /* 0x000fe200080006ff */
[----:B--2---:R-:W-:Y:S01]  /*1fc0*/  SHF.L.U32 R0, R3, 0x1f, RZ ;  /* 0x0000001f03007819 */ /* 0x004fe200000006ff */
[----:B------:R-:W-:Y:S02]  /*1fd0*/  UIADD3.X UR35, UPT, UPT, URZ, UR43, URZ, UP0, !UPT ;  /* 0x0000002bff237290 */ /* 0x000fe400087fe4ff */
[----:B------:R-:W-:Y:S01]  /*1fe0*/  UIADD3 UR32, UP3, UPT, UR42, 0x200, URZ ;  /* 0x000002002a207890 */ /* 0x000fe2000ff7e0ff */
[----:B------:R1:W2:Y:S01]  /*1ff0*/  SYNCS.PHASECHK.TRANS64.TRYWAIT P0, [UR8+0x110], R0 ;  /* 0x00011000ff0075a7 */ /* 0x0002a20008001108 */
[----:B------:R-:W-:Y:S02]  /*2000*/  UIMAD UR8, UR21, UR24, UR5 ;  /* 0x00000018150872a4 */ /* 0x000fe4000f8e0205 */
[----:B------:R-:W-:Y:S02]  /*2010*/  UIMAD UR7, UR22, UR25, UR6 ;  /* 0x00000019160772a4 */ /* 0x000fe4000f8e0206 */
[----:B------:R-:W-:Y:S02]  /*2020*/  ULEA UR15, UR8, UR15, 0x5 ;  /* 0x0000000f080f7291 */ /* 0x000fe4000f8e28ff */
[----:B------:R-:W-:Y:S02]  /*2030*/  UIADD3 UR8, UPT, UPT, UR17, 0x4600, URZ ;  /* 0x0000460011087890 */ /* 0x000fe4000fffe0ff */
[----:B------:R-:W-:Y:S02]  /*2040*/  ULEA UR7, UR7, UR15, 0xa ;  /* 0x0000000f07077291 */ /* 0x000fe4000f8e50ff */
[----:B------:R-:W-:Y:S02]  /*2050*/  UIADD3.X UR33, UPT, UPT, URZ, UR43, URZ, UP3, !UPT ;  /* 0x0000002bff217290 */ /* 0x000fe40009ffe4ff */
[----:B------:R-:W-:Y:S02]  /*2060*/  UPRMT UR7, UR7, 0x5410, URZ ;  /* 0x0000541007077896 */ /* 0x000fe400080000ff */
[----:B------:R-:W-:Y:S02]  /*2070*/  UIADD3 UR16, UPT, UPT, UR29, 0x15600, UR16 ;  /* 0x000156001d107890 */ /* 0x000fe4000fffe010 */
[----:B------:R-:W-:Y:S02]  /*2080*/  UIADD3 UR36, UPT, UPT, UR20, 0x1, URZ ;  /* 0x0000000114247890 */ /* 0x000fe4000fffe0ff */
[----:B------:R-:W-:Y:S02]  /*2090*/  UIADD3 UR28, UPT, UPT, UR21, 0x1, URZ ;  /* 0x00000001151c7890 */ /* 0x000fe4000fffe0ff */
[----:B------:R-:W-:Y:S01]  /*20a0*/  UISETP.NE.AND UP2, UPT, UR36, UR52, UPT ;  /* 0x000000342400728c */ /* 0x000fe2000bf45270 */
[----:B------:R4:W-:Y:S01]  /*20b0*/  UTMALDG.5D.IM2COL [UR8], [UR34], UR7 ;  /* 0x00000008220073b4 */ /* 0x0009e20008060007 */
[----:B------:R-:W-:Y:S02]  /*20c0*/  UIADD3 UR27, UPT, UPT, UR22, 0x1, URZ ;  /* 0x00000001161b7890 */ /* 0x000fe4000fffe0ff */
[----:B------:R-:W-:Y:S01]  /*20d0*/  UIADD3 UR31, UPT, UPT, UR31, 0x1, URZ ;  /* 0x000000011f1f7890 */ /* 0x000fe2000fffe0ff */
[----:B------:R-:W-:Y:S01]  /*20e0*/  UMOV UR47, 0x30000 ;  /* 0x00030000002f7882 */ /* 0x000fe20000000000 */
[----:B------:R-:W-:Y:S01]  /*20f0*/  UMOV UR48, 0x0 ;  /* 0x0000000000307882 */ /* 0x000fe20000000000 */
[----:B------:R-:W-:Y:S01]  /*2100*/  UMOV UR49, 0x10000000 ;  /* 0x1000000000317882 */ /* 0x000fe20000000000 */
[----:B------:R-:W-:Y:S01]  /*2110*/  UMOV UR17, UR9 ;  /* 0x0000000900117c82 */ /* 0x000fe20008000000 */
[----:B------:R-:W-:Y:S02]  /*2120*/  UMOV UR18, UR10 ;  /* 0x0000000a00127c82 */ /* 0x000fe40008000000 */
[----:B------:R-:W-:Y:S01]  /*2130*/  @UP2 UIADD3 UR28, UPT, UPT, UR21, URZ, URZ ;  /* 0x000000ff151c2290 */ /* 0x000fe2000fffe0ff */
[----:B------:R3:W-:Y:S03]  /*2140*/  UTMALDG.5D.MULTICAST [UR16], [UR32], UR47, desc[UR48] ;  /* 0x00003010200073b4 */ /* 0x0007e6000802182f */
[----:B------:R-:W-:Y:S11]  /*2150*/  UISETP.NE.AND UP1, UPT, UR28, UR40, UPT ;  /* 0x000000281c00728c */ /* 0x000ff6000bf25270 */
[----:B------:R-:W-:Y:S04]  /*2160*/  @UP1 UIADD3 UR27, UPT, UPT, UR22, URZ, URZ ;  /* 0x000000ff161b1290 */ /* 0x000fe8000fffe0ff */
[----:B------:R-:W-:Y:S02]  /*2170*/  UISETP.NE.AND UP0, UPT, UR27, UR41, UPT ;  /* 0x000000291b00728c */ /* 0x000fe4000bf05270 */
[----:B----4-:R-:W-:Y:S09]  /*2180*/  UIADD3 UR8, UPT, UPT, UR26, 0x1, URZ ;  /* 0x000000011a087890 */ /* 0x010ff2000fffe0ff */
[----:B------:R-:W-:Y:S01]  /*2190*/  @UP0 UIADD3 UR8, UPT, UPT, UR26, URZ, URZ ;  /* 0x000000ff1a080290 */ /* 0x000fe2000fffe0ff */
[----:B------:R-:W-:Y:S06]  /*21a0*/  UMOV UR7, UR30 ;  /* 0x0000001e00077c82 */ /* 0x000fec0008000000 */
[----:B------:R-:W-:Y:S01]  /*21b0*/  UMOV UR26, UR8 ;  /* 0x00000008001a7c82 */ /* 0x000fe20008000000 */
[----:B---3--:R-:W-:Y:S02]  /*21c0*/  USEL UR22, UR27, URZ, UP0 ;  /* 0x000000ff1b167287 */ /* 0x008fe40008000000 */
[----:B------:R-:W-:Y:S02]  /*21d0*/  UISETP.NE.AND UP0, UPT, UR31, UR38, UPT ;  /* 0x000000261f00728c */ /* 0x000fe4000bf05270 */
[----:B------:R-:W-:Y:S02]  /*21e0*/  USEL UR20, UR36, URZ, UP2 ;  /* 0x000000ff24147287 */ /* 0x000fe40009000000 */
[----:B------:R-:W-:Y:S05]  /*21f0*/  USEL UR21, UR28, URZ, UP1 ;  /* 0x000000ff1c157287 */ /* 0x000fea0008800000 */
[----:B-1----:R-:W-:Y:S07]  /*2200*/  BRA.U UP0, `(.L_x_29) ;  /* 0xfffffffd00047547 */ /* 0x002fee000b83ffff */
.L_x_23:
[----:B------:R-:W-:Y:S01]  /*2210*/  ULEA UR4, UR30, UR29, 0x3 ;  /* 0x0000001d1e047291 */ /* 0x000fe2000f8e18ff */
[----:B-1----:R-:W-:Y:S01]  /*2220*/  SHF.L.U32 R0, R3, 0x1f, RZ ;  /* 0x0000001f03007819 */ /* 0x002fe200000006ff */
[----:B------:R-:W-:Y:S01]  /*2230*/  @!P1 SYNCS.ARRIVE.TRANS64.A1T0 RZ, [UR29+0x248], RZ ;  /* 0x000248ffffff99a7 */ /* 0x000fe2000810001d */
[----:B------:R-:W-:-:S06]  /*2240*/  UISETP.GE.AND UP0, UPT, UR53, 0x1, UPT ;  /* 0x000000013500788c */ /* 0x000fcc000bf06270 */
[----:B--2---:R1:W2:Y:S03]  /*2250*/  SYNCS.PHASECHK.TRANS64.TRYWAIT P0, [UR4+0x110], R0 ;  /* 0x00011000ff0075a7 */ /* 0x0042a60008001104 */
[----:B------:R-:W-:Y:S05]  /*2260*/  BRA.U !UP0, `(.L_x_30) ;  /* 0x0000000508987547 */ /* 0x000fea000b800000 */
[----:B------:R-:W3:Y:S01]  /*2270*/  LDCU.128 UR8, c[0x0][0x480] ;  /* 0x00009000ff0877ac */ /* 0x000ee20008000c00 */
[----:B------:R-:W4:Y:S01]  /*2280*/  LDCU.128 UR32, c[0x0][0x490] ;  /* 0x00009200ff2077ac */ /* 0x000f220008000c00 */
[----:B------:R-:W1:Y:S01]  /*2290*/  LDCU UR13, c[0x0][0x4c8] ;  /* 0x00009900ff0d77ac */ /* 0x000e620008000800 */
        /* <DEDUP_REMOVED lines=14> */
[----:B------:R-:W4:Y:S03]  /*2380*/  LDCU.64 UR32, c[0x0][0x4c0] ;  /* 0x00009800ff2077ac */ /* 0x000f260008000a00 */
[----:B------:R-:W-:-:S02]  /*2390*/  USEL UR4, UR5, UR4, !UP0 ;  /* 0x0000000405047287 */ /* 0x000fc4000c000000 */
[----:B------:R-:W-:Y:S02]  /*23a0*/  UISETP.NE.AND UP0, UPT, UR34, 0x1, UPT ;  /* 0x000000012200788c */ /* 0x000fe4000bf05270 */
[----:B------:R-:W-:Y:S01]  /*23b0*/  UIMAD.WIDE.U32 UR6, UR4, UR35, URZ ;  /* 0x00000023040672a5 */ /* 0x000fe2000f8e00ff */
[----:B------:R-:W1:Y:S01]  /*23c0*/  LDCU.64 UR24, c[0x0][0x4d0] ;  /* 0x00009a00ff1877ac */ /* 0x000e620008000a00 */
[----:B------:R-:W-:-:S05]  /*23d0*/  UIADD3 UR38, UPT, UPT, UR53, UR38, URZ ;  /* 0x0000002635267290 */ /* 0x000fca000fffe0ff */
[----:B------:R-:W-:Y:S01]  /*23e0*/  UMOV UR6, UR7 ;  /* 0x0000000700067c82 */ /* 0x000fe20008000000 */
[----:B------:R-:W-:Y:S02]  /*23f0*/  UIADD3 UR7, UPT, UPT, -UR5, URZ, URZ ;  /* 0x000000ff05077290 */ /* 0x000fe4000fffe1ff */
[----:B---3--:R-:W-:Y:S02]  /*2400*/  USHF.R.U32.HI UR6, URZ, UR9, UR6 ;  /* 0x00000009ff067299 */ /* 0x008fe40008011606 */
[----:B------:R-:W-:Y:S02]  /*2410*/  UIMAD UR7, UR8, UR7, UR46 ;  /* 0x00000007080772a4 */ /* 0x000fe4000f8e022e */
[----:B------:R-:W-:Y:S02]  /*2420*/  USEL UR14, UR4, UR6, !UP0 ;  /* 0x00000006040e7287 */ /* 0x000fe4000c000000 */
[----:B------:R-:W-:Y:S02]  /*2430*/  UIADD3 UR6, UPT, UPT, -UR4, URZ, URZ ;  /* 0x000000ff04067290 */ /* 0x000fe4000fffe1ff */
[----:B------:R-:W-:-:S02]  /*2440*/  UIADD3 UR9, UPT, UPT, -UR14, URZ, URZ ;  /* 0x000000ff0e097290 */ /* 0x000fc4000fffe1ff */
[----:B------:R-:W-:Y:S02]  /*2450*/  UIMAD UR12, UR11, UR6, UR5 ;  /* 0x000000060b0c72a4 */ /* 0x000fe4000f8e0205 */
[----:B------:R-:W-:Y:S02]  /*2460*/  UIMAD UR9, UR34, UR9, UR4 ;  /* 0x00000009220972a4 */ /* 0x000fe4000f8e0204 */
[----:B----4-:R-:W-:Y:S01]  /*2470*/  UIMAD UR11, UR7, UR32, UR10 ;  /* 0x00000020070b72a4 */ /* 0x010fe2000f8e020a */
[----:B------:R-:W3:Y:S02]  /*2480*/  LDCU.64 UR4, c[0x0][0x4f8] ;  /* 0x00009f00ff0477ac */ /* 0x000ee40008000a00 */
[----:B------:R-:W4:Y:S01]  /*2490*/  LDCU UR6, c[0x0][0x500] ;  /* 0x0000a000ff0677ac */ /* 0x000f220008000800 */
[----:B-1----:R-:W-:Y:S02]  /*24a0*/  UIMAD UR12, UR12, UR33, UR16 ;  /* 0x000000210c0c72a4 */ /* 0x002fe4000f8e0210 */
[----:B------:R-:W-:Y:S01]  /*24b0*/  UIMAD UR13, UR9, UR13, UR17 ;  /* 0x0000000d090d72a4 */ /* 0x000fe2000f8e0211 */
[----:B------:R-:W-:Y:S01]  /*24c0*/  UMOV UR36, UR53 ;  /* 0x0000003500247c82 */ /* 0x000fe20008000000 */
[----:B------:R-:W-:-:S10]  /*24d0*/  UMOV UR7, UR30 ;  /* 0x0000001e00077c82 */ /* 0x000fd40008000000 */
.L_x_36:
[----:B------:R-:W-:Y:S01]  /*24e0*/  @!P3 MOV R4, 0x1800 ;  /* 0x000018000004b802 */ /* 0x000fe20000000f00 */
[----:B------:R-:W-:Y:S01]  /*24f0*/  ULEA UR9, UR7, UR29, 0x3 ;  /* 0x0000001d07097291 */ /* 0x000fe2000f8e18ff */
[----:B--23--:R-:W-:Y:S11]  /*2500*/  @P0 BRA `(.L_x_31) ;  /* 0x00000000000c0947 */ /* 0x00cff60003800000 */
[----:B------:R-:W-:Y:S04]  /*2510*/  SHF.L.U32 R5, R3, 0x1f, RZ ;  /* 0x0000001f03057819 */ /* 0x000fe800000006ff */
[----:B------:R-:W1:Y:S02]  /*2520*/  SYNCS.PHASECHK.TRANS64.TRYWAIT P0, [UR9+0x110], R5 ;  /* 0x00011005ff0075a7 */ /* 0x000e640008001109 */
[----:B-1----:R-:W-:Y:S05]  /*2530*/  @!P0 BRA `(.L_x_32) ;  /* 0x0000006c001c8947 */ /* 0x002fea0003800000 */
.L_x_31:
[----:B------:R2:W-:Y:S01]  /*2540*/  @!P3 SYNCS.ARRIVE.TRANS64 RZ, [UR9], R4 ;  /* 0x00000004ffffb9a7 */ /* 0x0005e20008000009 */
[----:B------:R-:W-:Y:S04]  /*2550*/  ULOP3.LUT UR8, UR37, 0x2, URZ, 0xfc, !UPT ;  /* 0x0000000225087892 */ /* 0x000fe8000f8efcff */
[----:B------:R-:W-:Y:S09]  /*2560*/  UISETP.NE.AND UP0, UPT, UR8, 0x2, UPT ;  /* 0x000000020800788c */ /* 0x000ff2000bf05270 */
[----:B------:R-:W-:Y:S05]  /*2570*/  BRA.U UP0, `(.L_x_33) ;  /* 0x0000000100047547 */ /* 0x000fea000b800000 */
[----:B---34-:R-:W-:Y:S05]  /*2580*/  BPT.TRAP 0x1 ;  /* 0x000000040000795c */ /* 0x018fea0000300000 */
.L_x_33:
[----:B------:R-:W-:Y:S04]  /*2590*/  BSSY.RECONVERGENT B0, `(.L_x_34) ;  /* 0x0000003000007945 */ /* 0x000fe80003800200 */
[----:B------:R-:W-:Y:S05]  /*25a0*/  @P2 BRA `(.L_x_35) ;  /* 0x0000000000042947 */ /* 0x000fea0003800000 */
[----:B---34-:R-:W-:Y:S05]  /*25b0*/  BPT.TRAP 0x1 ;  /* 0x000000040000795c */ /* 0x018fea0000300000 */
.L_x_35:
[----:B---34-:R-:W-:Y:S05]  /*25c0*/  BSYNC.RECONVERGENT B0 ;  /* 0x0000000000007941 */ /* 0x018fea0003800200 */
.L_x_34:
        /* <DEDUP_REMOVED lines=11> */
[----:B-1----:R-:W-:Y:S01]  /*2680*/  SHF.L.U32 R0, R3, 0x1f, RZ ;  /* 0x0000001f03007819 */ /* 0x002fe200000006ff */
[----:B------:R-:W-:Y:S02]  /*2690*/  UIADD3.X UR35, UPT, UPT, URZ, UR43, URZ, UP3, !UPT ;  /* 0x0000002bff237290 */ /* 0x000fe40009ffe4ff */
[----:B------:R-:W-:Y:S01]  /*26a0*/  UIADD3 UR32, UP0, UPT, UR42, 0x200, URZ ;  /* 0x000002002a207890 */ /* 0x000fe2000ff1e0ff */
[----:B------:R1:W3:Y:S01]  /*26b0*/  SYNCS.PHASECHK.TRANS64.TRYWAIT P0, [UR8+0x110], R0 ;  /* 0x00011000ff0075a7 */ /* 0x0002e20008001108 */
[----:B------:R-:W-:Y:S02]  /*26c0*/  UIMAD UR8, UR21, UR24, UR5 ;  /* 0x00000018150872a4 */ /* 0x000fe4000f8e0205 */
[----:B------:R-:W-:Y:S02]  /*26d0*/  UIMAD UR7, UR22, UR25, UR6 ;  /* 0x00000019160772a4 */ /* 0x000fe4000f8e0206 */
[----:B------:R-:W-:Y:S02]  /*26e0*/  ULEA UR15, UR8, UR15, 0x5 ;  /* 0x0000000f080f7291 */ /* 0x000fe4000f8e28ff */
[----:B------:R-:W-:Y:S02]  /*26f0*/  UIADD3 UR8, UPT, UPT, UR18, 0x4600, URZ ;  /* 0x0000460012087890 */ /* 0x000fe4000fffe0ff */
[----:B------:R-:W-:Y:S02]  /*2700*/  ULEA UR7, UR7, UR15, 0xa ;  /* 0x0000000f07077291 */ /* 0x000fe4000f8e50ff */
[----:B------:R-:W-:Y:S02]  /*2710*/  UIADD3.X UR33, UPT, UPT, URZ, UR43, URZ, UP0, !UPT ;  /* 0x0000002bff217290 */ /* 0x000fe400087fe4ff */
[----:B------:R-:W-:Y:S02]  /*2720*/  UPRMT UR7, UR7, 0x5410, URZ ;  /* 0x0000541007077896 */ /* 0x000fe400080000ff */
[----:B------:R-:W-:Y:S02]  /*2730*/  UIADD3 UR31, UPT, UPT, UR20, 0x1, URZ ;  /* 0x00000001141f7890 */ /* 0x000fe4000fffe0ff */
[----:B------:R-:W-:Y:S02]  /*2740*/  UIADD3 UR28, UPT, UPT, UR21, 0x1, URZ ;  /* 0x00000001151c7890 */ /* 0x000fe4000fffe0ff */
[----:B------:R-:W-:Y:S02]  /*2750*/  UISETP.NE.AND UP2, UPT, UR31, UR49, UPT ;  /* 0x000000311f00728c */ /* 0x000fe4000bf45270 */
[----:B------:R-:W-:Y:S01]  /*2760*/  UIADD3 UR27, UPT, UPT, UR22, 0x1, URZ ;  /* 0x00000001161b7890 */ /* 0x000fe2000fffe0ff */
[----:B------:R4:W-:Y:S01]  /*2770*/  UTMALDG.5D.IM2COL [UR8], [UR34], UR7 ;  /* 0x00000008220073b4 */ /* 0x0009e20008060007 */
[----:B------:R-:W-:Y:S01]  /*2780*/  UMOV UR48, 0x30000 ;  /* 0x0003000000307882 */ /* 0x000fe20000000000 */
[----:B------:R-:W-:Y:S01]  /*2790*/  UMOV UR46, 0x0 ;  /* 0x00000000002e7882 */ /* 0x000fe20000000000 */
[----:B------:R-:W-:Y:S01]  /*27a0*/  UMOV UR47, 0x10000000 ;  /* 0x10000000002f7882 */ /* 0x000fe20000000000 */
[----:B------:R-:W-:Y:S01]  /*27b0*/  UMOV UR17, UR9 ;  /* 0x0000000900117c82 */ /* 0x000fe20008000000 */
[----:B------:R-:W-:Y:S03]  /*27c0*/  UMOV UR18, UR10 ;  /* 0x0000000a00127c82 */ /* 0x000fe60008000000 */
[----:B------:R-:W-:Y:S01]  /*27d0*/  @UP2 UIADD3 UR28, UPT, UPT, UR21, URZ, URZ ;  /* 0x000000ff151c2290 */ /* 0x000fe2000fffe0ff */
[----:B------:R2:W-:Y:S03]  /*27e0*/  UTMALDG.5D.MULTICAST [UR16], [UR32], UR48, desc[UR46] ;  /* 0x00002e10200073b4 */ /* 0x0005e60008021830 */
[----:B------:R-:W-:Y:S11]  /*27f0*/  UISETP.NE.AND UP1, UPT, UR28, UR40, UPT ;  /* 0x000000281c00728c */ /* 0x000ff6000bf25270 */
[----:B------:R-:W-:Y:S04]  /*2800*/  @UP1 UIADD3 UR27, UPT, UPT, UR22, URZ, URZ ;  /* 0x000000ff161b1290 */ /* 0x000fe8000fffe0ff */
[----:B------:R-:W-:Y:S02]  /*2810*/  UISETP.NE.AND UP0, UPT, UR27, UR41, UPT ;  /* 0x000000291b00728c */ /* 0x000fe4000bf05270 */
[----:B----4-:R-:W-:Y:S09]  /*2820*/  UIADD3 UR8, UPT, UPT, UR26, 0x1, URZ ;  /* 0x000000011a087890 */ /* 0x010ff2000fffe0ff */
[----:B------:R-:W-:Y:S02]  /*2830*/  @UP0 UIADD3 UR8, UPT, UPT, UR26, URZ, URZ ;  /* 0x000000ff1a080290 */ /* 0x000fe4000fffe0ff */
[----:B------:R-:W-:Y:S05]  /*2840*/  UIADD3 UR7, UPT, UPT, UR36, -0x1, URZ ;  /* 0xffffffff24077890 */ /* 0x000fea000fffe0ff */
[----:B------:R-:W-:Y:S01]  /*2850*/  UMOV UR26, UR8 ;  /* 0x00000008001a7c82 */ /* 0x000fe20008000000 */
[----:B--2---:R-:W-:Y:S02]  /*2860*/  USEL UR22, UR27, URZ, UP0 ;  /* 0x000000ff1b167287 */ /* 0x004fe40008000000 */
[----:B------:R-:W-:Y:S02]  /*2870*/  UISETP.GT.U32.AND UP0, UPT, UR36, 0x1, UPT ;  /* 0x000000012400788c */ /* 0x000fe4000bf04070 */
[----:B------:R-:W-:Y:S02]  /*2880*/  USEL UR20, UR31, URZ, UP2 ;  /* 0x000000ff1f147287 */ /* 0x000fe40009000000 */
[----:B------:R-:W-:Y:S01]  /*2890*/  USEL UR21, UR28, URZ, UP1 ;  /* 0x000000ff1c157287 */ /* 0x000fe20008800000 */
[----:B------:R-:W-:Y:S01]  /*28a0*/  UMOV UR36, UR7 ;  /* 0x0000000700247c82 */ /* 0x000fe20008000000 */
[----:B------:R-:W-:Y:S03]  /*28b0*/  UMOV UR7, UR30 ;  /* 0x0000001e00077c82 */ /* 0x000fe60008000000 */
[----:B-1----:R-:W-:Y:S07]  /*28c0*/  BRA.U UP0, `(.L_x_36) ;  /* 0xfffffffd00047547 */ /* 0x002fee000b83ffff */
.L_x_30:
[----:B------:R-:W-:Y:S01]  /*28d0*/  SHF.L.U32 R5, R2, 0x1f, RZ ;  /* 0x0000001f02057819 */ /* 0x000fe200000006ff */
[----:B------:R-:W-:-:S03]  /*28e0*/  NOP ;  /* 0x0000000000007918 */ /* 0x000fc60000000000 */
[----:B--23--:R-:W2:Y:S02]  /*28f0*/  SYNCS.PHASECHK.TRANS64.TRYWAIT P0, [UR29+0x250], R5 ;  /* 0x00025005ff0075a7 */ /* 0x00cea4000800111d */
[----:B--2---:R-:W-:Y:S05]  /*2900*/  @!P0 BRA `(.L_x_37) ;  /* 0x0000006800408947 */ /* 0x004fea0003800000 */
.L_x_139:
[----:B-1----:R-:W1:Y:S01]  /*2910*/  LDS.128 R4, [UR29+0x290] ;  /* 0x0002901dff047984 */ /* 0x002e620008000c00 */
[----:B------:R-:W-:Y:S02]  /*2920*/  UIADD3 UR4, UPT, UPT, UR29, 0x258, URZ ;  /* 0x000002581d047890 */ /* 0x000fe4000fffe0ff */
[----:B------:R-:W-:Y:S01]  /*2930*/  UISETP.GE.AND UP0, UPT, UR39, 0x1, UPT ;  /* 0x000000012700788c */ /* 0x000fe2000bf06270 */
[----:B------:R-:W-:Y:S01]  /*2940*/  @!PT LDS RZ, [RZ] ;  /* 0x00000000fffff984 */ /* 0x000fe20000000800 */
[----:B------:R-:W-:Y:S01]  /*2950*/  @!PT LDS RZ, [RZ] ;  /* 0x00000000fffff984 */ /* 0x000fe20000000800 */
[----:B------:R-:W-:Y:S01]  /*2960*/  @!PT LDS RZ, [RZ] ;  /* 0x00000000fffff984 */ /* 0x000fe20000000800 */
[----:B------:R-:W-:Y:S01]  /*2970*/  @!PT LDS RZ, [RZ] ;  /* 0x00000000fffff984 */ /* 0x000fe20000000800 */
[----:B------:R2:W-:Y:S06]  /*2980*/  MEMBAR.ALL.CTA ;  /* 0x0000000000007992 */ /* 0x0005ec0000008000 */
[----:B--2---:R-:W2:Y:S01]  /*2990*/  FENCE.VIEW.ASYNC.S ;  /* 0x00000000000073c6 */ /* 0x004ea20000000000 */
[----:B------:R-:W-:-:S09]  /*29a0*/  UPRMT UR4, URZ, 0x654, UR4 ;  /* 0x00000654ff047896 */ /* 0x000fd20008000004 */
[----:B--2---:R-:W-:Y:S01]  /*29b0*/  SYNCS.ARRIVE.TRANS64.RED.A1T0 RZ, [UR4], RZ ;  /* 0x000000ffffff79a7 */ /* 0x004fe20008100404 */
[----:B-1----:R-:W-:-:S13]  /*29c0*/  LOP3.LUT P0, RZ, R6, 0x1, RZ, 0xc0, !PT ;  /* 0x0000000106ff7812 */ /* 0x002fda000780c0ff */
[----:B------:R-:W-:Y:S01]  /*29d0*/  VOTEU.ANY UP1, P0 ;  /* 0x0000000000ff7886 */ /* 0x000fe20000020100 */
[----:B------:R-:W-:-:S13]  /*29e0*/  PLOP3.LUT P0, PT, PT, PT, UP1, 0x80, 0x8 ;  /* 0x000000000008781c */ /* 0x000fda0003f0f018 */
[----:B------:R-:W-:Y:S02]  /*29f0*/  @P0 MOV R0, R4 ;  /* 0x0000000400000202 */ /* 0x000fe40000000f00 */
[----:B------:R-:W-:Y:S02]  /*2a00*/  @P0 LOP3.LUT R4, R5, 0xffff, RZ, 0xc0, !PT ;  /* 0x0000ffff05040812 */ /* 0x000fe400078ec0ff */
[----:B------:R-:W-:Y:S02]  /*2a10*/  @P0 R2UR UR6, R0 ;  /* 0x00000000000602ca */ /* 0x000fe400000e0000 */
[----:B------:R-:W-:-:S11]  /*2a20*/  @P0 R2UR UR5, R4 ;  /* 0x00000000040502ca */ /* 0x000fd600000e0000 */
[----:B------:R-:W-:Y:S02]  /*2a30*/  @UP1 UMOV UR51, UR6 ;  /* 0x0000000600331c82 */ /* 0x000fe40008000000 */
[----:B------:R-:W-:Y:S01]  /*2a40*/  @UP1 UMOV UR50, UR5 ;  /* 0x0000000500321c82 */ /* 0x000fe20008000000 */
[----:B------:R-:W-:Y:S05]  /*2a50*/  BRA.U !UP0, `(.L_x_38) ;  /* 0x0000000108d47547 */ /* 0x000fea000b800000 */
[----:B------:R-:W1:Y:S01]  /*2a60*/  LDCU.128 UR16, c[0x0][0xc10] ;  /* 0x00018200ff1077ac */ /* 0x000e620008000c00 */
[----:B------:R-:W2:Y:S01]  /*2a70*/  LDCU UR20, c[0x0][0xc20] ;  /* 0x00018400ff1477ac */ /* 0x000ea20008000800 */
[----:B------:R-:W3:Y:S01]  /*2a80*/  LDCU UR13, c[0x0][0xc0c] ;  /* 0x00018180ff0d77ac */ /* 0x000ee20008000800 */
[----:B------:R-:W4:Y:S01]  /*2a90*/  LDCU.64 UR14, c[0x0][0xc28] ;  /* 0x00018500ff0e77ac */ /* 0x000f220008000a00 */
[----:B------:R-:W-:Y:S02]  /*2aa0*/  UISETP.NE.AND UP3, UPT, UR39, 0x1, UPT ;  /* 0x000000012700788c */ /* 0x000fe4000bf65270 */
[----:B-1----:R-:W-:Y:S02]  /*2ab0*/  UIMAD.WIDE.U32 UR4, UR54, UR19, URZ ;  /* 0x00000013360472a5 */ /* 0x002fe4000f8e00ff */
[----:B------:R-:W-:Y:S02]  /*2ac0*/  UIMAD.WIDE.U32 UR6, UR55, UR16, URZ ;  /* 0x00000010370672a5 */ /* 0x000fe4000f8e00ff */
[----:B------:R-:W-:-:S02]  /*2ad0*/  UISETP.NE.AND UP0, UPT, UR18, 0x1, UPT ;  /* 0x000000011200788c */ /* 0x000fc4000bf05270 */
[----:B------:R-:W-:Y:S01]  /*2ae0*/  UIMAD.WIDE.U32 UR10, UR50, UR19, URZ ;  /* 0x00000013320a72a5 */ /* 0x000fe2000f8e00ff */
[----:B------:R-:W-:Y:S01]  /*2af0*/  UMOV UR4, UR5 ;  /* 0x0000000500047c82 */ /* 0x000fe20008000000 */
[----:B---3--:R-:W-:Y:S02]  /*2b00*/  UISETP.NE.AND UP2, UPT, UR13, 0x1, UPT ;  /* 0x000000010d00788c */ /* 0x008fe4000bf45270 */
[----:B--2---:R-:W-:Y:S02]  /*2b10*/  USHF.R.U32.HI UR5, URZ, UR20, UR4 ;  /* 0x00000014ff057299 */ /* 0x004fe40008011604 */
[----:B------:R-:W-:Y:S01]  /*2b20*/  UIMAD.WIDE.U32 UR8, UR51, UR16, URZ ;  /* 0x00000010330872a5 */ /* 0x000fe2000f8e00ff */
[----:B------:R-:W-:Y:S01]  /*2b30*/  UMOV UR4, UR7 ;  /* 0x0000000700047c82 */ /* 0x000fe20008000000 */
[----:B------:R-:W-:Y:S02]  /*2b40*/  USEL UR5, UR54, UR5, !UP0 ;  /* 0x0000000536057287 */ /* 0x000fe4000c000000 */
[----:B------:R-:W-:-:S02]  /*2b50*/  USHF.R.U32.HI UR4, URZ, UR17, UR4 ;  /* 0x00000011ff047299 */ /* 0x000fc40008011604 */
[----:B----4-:R-:W-:Y:S02]  /*2b60*/  UIMAD.WIDE.U32 UR6, UR5, UR14, URZ ;  /* 0x0000000e050672a5 */ /* 0x010fe4000f8e00ff */
[----:B------:R-:W-:Y:S01]  /*2b70*/  USEL UR12, UR55, UR4, !UP2 ;  /* 0x00000004370c7287 */ /* 0x000fe2000d000000 */
[----:B------:R-:W-:Y:S02]  /*2b80*/  UMOV UR8, UR9 ;  /* 0x0000000900087c82 */ /* 0x000fe40008000000 */
[----:B------:R-:W-:Y:S01]  /*2b90*/  UMOV UR4, UR11 ;  /* 0x0000000b00047c82 */ /* 0x000fe20008000000 */
[----:B------:R-:W-:Y:S01]  /*2ba0*/  UIMAD.WIDE.U32 UR10, UR12, UR14, URZ ;  /* 0x0000000e0c0a72a5 */ /* 0x000fe2000f8e00ff */
[----:B------:R-:W-:Y:S01]  /*2bb0*/  UMOV UR6, UR7 ;  /* 0x0000000700067c82 */ /* 0x000fe20008000000 */
[----:B------:R-:W-:Y:S02]  /*2bc0*/  USHF.R.U32.HI UR4, URZ, UR20, UR4 ;  /* 0x00000014ff047299 */ /* 0x000fe40008011604 */
[----:B------:R-:W-:-:S02]  /*2bd0*/  @UP3 USHF.R.U32.HI UR5, URZ, UR15, UR6 ;  /* 0x0000000fff053299 */ /* 0x000fc40008011606 */
[----:B------:R-:W-:Y:S01]  /*2be0*/  USHF.R.U32.HI UR17, URZ, UR17, UR8 ;  /* 0x00000011ff117299 */ /* 0x000fe20008011608 */
[----:B------:R-:W-:Y:S01]  /*2bf0*/  UMOV UR6, UR11 ;  /* 0x0000000b00067c82 */ /* 0x000fe20008000000 */
[----:B------:R-:W-:Y:S02]  /*2c00*/  USEL UR4, UR50, UR4, !UP0 ;  /* 0x0000000432047287 */ /* 0x000fe4000c000000 */
[----:B------:R-:W-:Y:S02]  /*2c10*/  @UP3 USHF.R.U32.HI UR12, URZ, UR15, UR6 ;  /* 0x0000000fff0c3299 */ /* 0x000fe40008011606 */
[----:B------:R-:W-:Y:S02]  /*2c20*/  UIMAD UR6, UR39, UR5, URZ ;  /* 0x00000005270672a4 */ /* 0x000fe4000f8e02ff */
[----:B------:R-:W-:Y:S02]  /*2c30*/  USEL UR5, UR51, UR17, !UP2 ;  /* 0x0000001133057287 */ /* 0x000fe4000d000000 */
[----:B------:R-:W-:-:S02]  /*2c40*/  UIMAD UR8, UR39, UR12, URZ ;  /* 0x0000000c270872a4 */ /* 0x000fc4000f8e02ff */
[----:B------:R-:W-:Y:S02]  /*2c50*/  UISETP.GE.AND UP0, UPT, UR4, UR6, UPT ;  /* 0x000000060400728c */ /* 0x000fe4000bf06270 */
[----:B------:R-:W-:Y:S02]  /*2c60*/  UIMAD.WIDE.U32 UR6, UR4, UR14, URZ ;  /* 0x0000000e040672a5 */ /* 0x000fe4000f8e00ff */
[----:B------:R-:W-:Y:S02]  /*2c70*/  UISETP.GE.OR UP0, UPT, UR5, UR8, UP0 ;  /* 0x000000080500728c */ /* 0x000fe40008706670 */
[----:B------:R-:W-:Y:S02]  /*2c80*/  UIMAD.WIDE.U32 UR8, UR5, UR14, URZ ;  /* 0x0000000e050872a5 */ /* 0x000fe4000f8e00ff */
[----:B------:R-:W-:Y:S01]  /*2c90*/  UIADD3 UR10, UPT, UPT, -UR4, URZ, URZ ;  /* 0x000000ff040a7290 */ /* 0x000fe2000fffe1ff */
[----:B------:R-:W-:Y:S02]  /*2ca0*/  UMOV UR6, UR7 ;  /* 0x0000000700067c82 */ /* 0x000fe40008000000 */
[----:B------:R-:W-:-:S02]  /*2cb0*/  USHF.R.U32.HI UR6, URZ, UR15, UR6 ;  /* 0x0000000fff067299 */ /* 0x000fc40008011606 */
[----:B------:R-:W-:Y:S02]  /*2cc0*/  UIMAD UR10, UR18, UR10, UR50 ;  /* 0x0000000a120a72a4 */ /* 0x000fe4000f8e0232 */
[----:B------:R-:W-:Y:S01]  /*2cd0*/  USEL UR6, UR4, UR6, !UP3 ;  /* 0x0000000604067287 */ /* 0x000fe2000d800000 */
[----:B------:R-:W-:Y:S01]  /*2ce0*/  @!UP0 UMOV UR7, UR9 ;  /* 0x0000000900078c82 */ /* 0x000fe20008000000 */
[----:B------:R-:W-:Y:S02]  /*2cf0*/  UIADD3 UR9, UPT, UPT, -UR5, URZ, URZ ;  /* 0x000000ff05097290 */ /* 0x000fe4000fffe1ff */
[----:B------:R-:W-:Y:S02]  /*2d00*/  @!UP0 USHF.R.U32.HI UR7, URZ, UR15, UR7 ;  /* 0x0000000fff078299 */ /* 0x000fe40008011607 */
[----:B------:R-:W-:Y:S02]  /*2d10*/  UIADD3 UR8, UPT, UPT, -UR6, URZ, URZ ;  /* 0x000000ff06087290 */ /* 0x000fe4000fffe1ff */
[----:B------:R-:W-:-:S02]  /*2d20*/  @!UP0 USEL UR7, UR5, UR7, !UP3 ;  /* 0x0000000705078287 */ /* 0x000fc4000d800000 */
[----:B------:R-:W-:Y:S02]  /*2d30*/  UIMAD UR8, UR39, UR8, UR4 ;  /* 0x00000008270872a4 */ /* 0x000fe4000f8e0204 */
[----:B------:R-:W-:Y:S02]  /*2d40*/  @!UP0 UIADD3 UR6, UPT, UPT, UR6, -UR7, URZ ;  /* 0x8000000706068290 */ /* 0x000fe4000fffe0ff */
[----:B------:R-:W-:Y:S02]  /*2d50*/  @!UP0 UIMAD UR7, UR8, UR12, UR7 ;  /* 0x0000000c080782a4 */ /* 0x000fe4000f8e0207 */
[----:B------:R-:W-:Y:S02]  /*2d60*/  @!UP0 UIMAD UR4, UR39, UR6, UR5 ;  /* 0x00000006270482a4 */ /* 0x000fe4000f8e0205 */
[----:B------:R-:W-:Y:S02]  /*2d70*/  UIMAD UR6, UR13, UR9, UR51 ;  /* 0x000000090d0672a4 */ /* 0x000fe4000f8e0233 */
[----:B------:R-:W-:Y:S01]  /*2d80*/  UIMAD UR50, UR4, UR18, UR10 ;  /* 0x00000012043272a4 */ /* 0x000fe2000f8e020a */
[----:B------:R-:W-:-:S02]  /*2d90*/  @!UP0 UMOV UR5, UR7 ;  /* 0x0000000700058c82 */ /* 0x000fc40008000000 */
[----:B------:R-:W-:-:S12]  /*2da0*/  UIMAD UR51, UR5, UR13, UR6 ;  /* 0x0000000d053372a4 */ /* 0x000fd8000f8e0206 */
.L_x_38:
[----:B------:R-:W1:Y:S02]  /*2db0*/  LDCU UR4, c[0x0][0xc30] ;  /* 0x00018600ff0477ac */ /* 0x000e640008000800 */
[----:B-1----:R-:W-:-:S09]  /*2dc0*/  UISETP.NE.AND UP0, UPT, UR4, 0x1, UPT ;  /* 0x000000010400788c */ /* 0x002fd2000bf05270 */
[----:B------:R-:W-:Y:S05]  /*2dd0*/  BRA.U UP0, `(.L_x_39) ;  /* 0x0000000100447547 */ /* 0x000fea000b800000 */
[----:B------:R-:W1:Y:S01]  /*2de0*/  LDCU.128 UR8, c[0x0][0xc10] ;  /* 0x00018200ff0877ac */ /* 0x000e620008000c00 */
[----:B------:R-:W2:Y:S01]  /*2df0*/  LDCU UR12, c[0x0][0xc0c] ;  /* 0x00018180ff0c77ac */ /* 0x000ea20008000800 */
[----:B------:R-:W3:Y:S01]  /*2e00*/  LDCU UR13, c[0x0][0xc20] ;  /* 0x00018400ff0d77ac */ /* 0x000ee20008000800 */
[----:B-1----:R-:W-:Y:S02]  /*2e10*/  UIMAD.WIDE.U32 UR6, UR51, UR8, URZ ;  /* 0x00000008330672a5 */ /* 0x002fe4000f8e00ff */
[----:B------:R-:W-:Y:S02]  /*2e20*/  UIMAD.WIDE.U32 UR4, UR50, UR11, URZ ;  /* 0x0000000b320472a5 */ /* 0x000fe4000f8e00ff */
[----:B--2---:R-:W-:Y:S02]  /*2e30*/  UISETP.NE.AND UP2, UPT, UR12, 0x1, UPT ;  /* 0x000000010c00788c */ /* 0x004fe4000bf45270 */
[----:B------:R-:W-:Y:S01]  /*2e40*/  UISETP.NE.AND UP0, UPT, UR10, 0x1, UPT ;  /* 0x000000010a00788c */ /* 0x000fe2000bf05270 */
[----:B------:R-:W-:-:S02]  /*2e50*/  UMOV UR6, UR7 ;  /* 0x0000000700067c82 */ /* 0x000fc40008000000 */
[----:B------:R-:W-:Y:S01]  /*2e60*/  UMOV UR4, UR5 ;  /* 0x0000000500047c82 */ /* 0x000fe20008000000 */
[----:B------:R-:W-:Y:S02]  /*2e70*/  USHF.R.U32.HI UR6, URZ, UR9, UR6 ;  /* 0x00000009ff067299 */ /* 0x000fe40008011606 */
[----:B---3--:R-:W-:Y:S02]  /*2e80*/  USHF.R.U32.HI UR4, URZ, UR13, UR4 ;  /* 0x0000000dff047299 */ /* 0x008fe40008011604 */
[----:B------:R-:W-:Y:S02]  /*2e90*/  USEL UR5, UR51, UR6, !UP2 ;  /* 0x0000000633057287 */ /* 0x000fe4000d000000 */
[----:B------:R-:W-:-:S04]  /*2ea0*/  USEL UR4, UR50, UR4, !UP0 ;  /* 0x0000000432047287 */ /* 0x000fc8000c000000 */
[----:B------:R-:W-:Y:S02]  /*2eb0*/  UIADD3 UR6, UPT, UPT, UR5, -UR4, URZ ;  /* 0x8000000405067290 */ /* 0x000fe4000fffe0ff */
[----:B------:R-:W-:Y:S02]  /*2ec0*/  UIADD3 UR4, UPT, UPT, -UR5, UR4, URZ ;  /* 0x0000000405047290 */ /* 0x000fe4000fffe1ff */
[----:B------:R-:W-:Y:S02]  /*2ed0*/  UIMAD UR50, UR6, UR10, UR50 ;  /* 0x0000000a063272a4 */ /* 0x000fe4000f8e0232 */
[----:B------:R-:W-:-:S12]  /*2ee0*/  UIMAD UR51, UR4, UR12, UR51 ;  /* 0x0000000c043372a4 */ /* 0x000fd8000f8e0233 */
.L_x_39:
[----:B------:R-:W-:Y:S01]  /*2ef0*/  R2UR UR5, R100 ;  /* 0x00000000640572ca */ /* 0x000fe200000e0000 */
[----:B------:R-:W-:Y:S01]  /*2f00*/  UMOV UR31, UR38 ;  /* 0x00000026001f7c82 */ /* 0x000fe20008000000 */
[----:B------:R-:W-:Y:S02]  /*2f10*/  R2UR UR4, R99 ;  /* 0x00000000630472ca */ /* 0x000fe400000e0000 */
[----:B------:R-:W-:Y:S02]  /*2f20*/  PLOP3.LUT P1, PT, PT, PT, PT, 0x80, 0x8 ;  /* 0x000000000008781c */ /* 0x000fe40003f2f070 */
[----:B------:R-:W-:-:S07]  /*2f30*/  LOP3.LUT R2, R2, 0x1, RZ, 0x3c, !PT ;  /* 0x0000000102027812 */ /* 0x000fce00078e3cff */
[----:B------:R-:W-:Y:S02]  /*2f40*/  UIADD3 UR52, UPT, UPT, UR51, UR5, URZ ;  /* 0x0000000533347290 */ /* 0x000fe4000fffe0ff */
[----:B------:R-:W-:Y:S01]  /*2f50*/  UIADD3 UR24, UPT, UPT, UR50, UR4, URZ ;  /* 0x0000000432187290 */ /* 0x000fe2000fffe0ff */
[----:B------:R-:W-:Y:S11]  /*2f60*/  BRA.U UP1, `(.L_x_40) ;  /* 0xffffffe901d87547 */ /* 0x000ff6000b83ffff */
[----:B------:R-:W-:Y:S01]  /*2f70*/  UIADD3 UR29, UPT, UPT, UR29, 0x110, URZ ;  /* 0x000001101d1d7890 */ /* 0x000fe2000fffe0ff */
[----:B------:R-:W-:-:S03]  /*2f80*/  SHF.L.U32 R5, R3, 0x1f, RZ ;  /* 0x0000001f03057819 */ /* 0x000fc600000006ff */
[----:B------:R-:W-:-:S09]  /*2f90*/  ULEA UR4, UR30, UR29, 0x3 ;  /* 0x0000001d1e047291 */ /* 0x000fd2000f8e18ff */
[----:B------:R-:W1:Y:S02]  /*2fa0*/  SYNCS.PHASECHK.TRANS64.TRYWAIT P0, [UR4], R5 ;  /* 0x00000005ff0075a7 */ /* 0x000e640008001104 */
[----:B-1----:R-:W-:Y:S05]  /*2fb0*/  @!P0 BRA `(.L_x_41) ;  /* 0x0000006000ac8947 */ /* 0x002fea0003800000 */
.L_x_141:
[----:B------:R-:W-:-:S04]  /*2fc0*/  UIADD3 UR4, UPT, UPT, UR30, 0x1, URZ ;  /* 0x000000011e047890 */ /* 0x000fc8000fffe0ff */
[----:B------:R-:W-:-:S04]  /*2fd0*/  UISETP.NE.AND UP0, UPT, UR4, 0x22, UPT ;  /* 0x000000220400788c */ /* 0x000fc8000bf05270 */
[----:B------:R-:W-:Y:S02]  /*2fe0*/  USEL UR6, URZ, 0x1, UP0 ;  /* 0x00000001ff067887 */ /* 0x000fe40008000000 */
[----:B------:R-:W-:-:S04]  /*2ff0*/  USEL UR4, UR4, URZ, UP0 ;  /* 0x000000ff04047287 */ /* 0x000fc80008000000 */
[----:B------:R-:W-:Y:S01]  /*3000*/  ULEA UR5, UR4, UR29, 0x3 ;  /* 0x0000001d04057291 */ /* 0x000fe2000f8e18ff */
[----:B------:R-:W-:-:S04]  /*3010*/  LOP3.LUT R2, R3, UR6, RZ, 0x3c, !PT ;  /* 0x0000000603027c12 */ /* 0x000fc8000f8e3cff */
[----:B------:R-:W-:-:S04]  /*3020*/  SHF.L.U32 R3, R2, 0x1f, RZ ;  /* 0x0000001f02037819 */ /* 0x000fc800000006ff */
[----:B------:R-:W2:Y:S02]  /*3030*/  SYNCS.PHASECHK.TRANS64.TRYWAIT P0, [UR5], R3 ;  /* 0x00000003ff0075a7 */ /* 0x000ea40008001105 */
[----:B--2---:R-:W-:Y:S05]  /*3040*/  @!P0 BRA `(.L_x_42) ;  /* 0x0000006000a08947 */ /* 0x004fea0003800000 */
.L_x_143:
[----:B------:R-:W-:-:S04]  /*3050*/  UIADD3 UR4, UPT, UPT, UR4, 0x1, URZ ;  /* 0x0000000104047890 */ /* 0x000fc8000fffe0ff */
[----:B------:R-:W-:-:S04]  /*3060*/  UISETP.NE.AND UP0, UPT, UR4, 0x22, UPT ;  /* 0x000000220400788c */ /* 0x000fc8000bf05270 */
[----:B------:R-:W-:Y:S02]  /*3070*/  USEL UR6, URZ, 0x1, UP0 ;  /* 0x00000001ff067887 */ /* 0x000fe40008000000 */
[----:B------:R-:W-:-:S04]  /*3080*/  USEL UR4, UR4, URZ, UP0 ;  /* 0x000000ff04047287 */ /* 0x000fc80008000000 */
[----:B------:R-:W-:Y:S01]  /*3090*/  ULEA UR5, UR4, UR29, 0x3 ;  /* 0x0000001d04057291 */ /* 0x000fe2000f8e18ff */
[----:B------:R-:W-:-:S04]  /*30a0*/  LOP3.LUT R2, R2, UR6, RZ, 0x3c, !PT ;  /* 0x0000000602027c12 */ /* 0x000fc8000f8e3cff */
[----:B-1----:R-:W-:-:S04]  /*30b0*/  SHF.L.U32 R3, R2, 0x1f, RZ ;  /* 0x0000001f02037819 */ /* 0x002fc800000006ff */
[----:B------:R-:W1:Y:S02]  /*30c0*/  SYNCS.PHASECHK.TRANS64.TRYWAIT P0, [UR5], R3 ;  /* 0x00000003ff0075a7 */ /* 0x000e640008001105 */
[----:B-1----:R-:W-:Y:S05]  /*30d0*/  @!P0 BRA `(.L_x_43) ;  /* 0x0000006000948947 */ /* 0x002fea0003800000 */
.L_x_145:
        /* <DEDUP_REMOVED lines=9> */
.L_x_147:
        /* <DEDUP_REMOVED lines=9> */
.L_x_149:
        /* <DEDUP_REMOVED lines=9> */
.L_x_151:
        /* <DEDUP_REMOVED lines=9> */
.L_x_153:
        /* <DEDUP_REMOVED lines=9> */
.L_x_155:
        /* <DEDUP_REMOVED lines=9> */
.L_x_157:
        /* <DEDUP_REMOVED lines=9> */
.L_x_159:
        /* <DEDUP_REMOVED lines=9> */
.L_x_161:
        /* <DEDUP_REMOVED lines=9> */
.L_x_163:
        /* <DEDUP_REMOVED lines=9> */
.L_x_165:
        /* <DEDUP_REMOVED lines=9> */
.L_x_167:
        /* <DEDUP_REMOVED lines=9> */
.L_x_169:
        /* <DEDUP_REMOVED lines=9> */
.L_x_171:
        /* <DEDUP_REMOVED lines=9> */
.L_x_173:
        /* <DEDUP_REMOVED lines=9> */
.L_x_175:
        /* <DEDUP_REMOVED lines=9> */
.L_x_177:
        /* <DEDUP_REMOVED lines=9> */
.L_x_179:
        /* <DEDUP_REMOVED lines=9> */
.L_x_181:
        /* <DEDUP_REMOVED lines=9> */
.L_x_183:
        /* <DEDUP_REMOVED lines=9> */
.L_x_185:
        /* <DEDUP_REMOVED lines=9> */
.L_x_187:
        /* <DEDUP_REMOVED lines=9> */
.L_x_189:
        /* <DEDUP_REMOVED lines=9> */
.L_x_191:
        /* <DEDUP_REMOVED lines=9> */
.L_x_193:
        /* <DEDUP_REMOVED lines=9> */
.L_x_195:
        /* <DEDUP_REMOVED lines=9> */
.L_x_197:
        /* <DEDUP_REMOVED lines=9> */
.L_x_199:
        /* <DEDUP_REMOVED lines=9> */
.L_x_201:
        /* <DEDUP_REMOVED lines=9> */
.L_x_203:
        /* <DEDUP_REMOVED lines=9> */
.L_x_205:
[----:B------:R-:W-:-:S04]  /*41c0*/  UIADD3 UR4, UPT, UPT, UR4, 0x1, URZ ;  /* 0x0000000104047890 */ /* 0x000fc8000fffe0ff */
[----:B------:R-:W-:-:S04]  /*41d0*/  UISETP.NE.AND UP0, UPT, UR4, 0x22, UPT ;  /* 0x000000220400788c */ /* 0x000fc8000bf05270 */
[----:B------:R-:W-:Y:S02]  /*41e0*/  USEL UR5, URZ, 0x1, UP0 ;  /* 0x00000001ff057887 */ /* 0x000fe40008000000 */
[----:B------:R-:W-:-:S04]  /*41f0*/  USEL UR4, UR4, URZ, UP0 ;  /* 0x000000ff04047287 */ /* 0x000fc80008000000 */
[----:B------:R-:W-:Y:S01]  /*4200*/  ULEA UR4, UR4, UR29, 0x3 ;  /* 0x0000001d04047291 */ /* 0x000fe2000f8e18ff */
[----:B-1----:R-:W-:-:S04]  /*4210*/  LOP3.LUT R3, R2, UR5, RZ, 0x3c, !PT ;  /* 0x0000000502037c12 */ /* 0x002fc8000f8e3cff */
[----:B------:R-:W-:Y:S01]  /*4220*/  SHF.L.U32 R3, R3, 0x1f, RZ ;  /* 0x0000001f03037819 */ /* 0x000fe200000006ff */
[----:B------:R-:W-:-:S07]  /*4230*/  IMAD.U32 R0, RZ, RZ, UR4 ;  /* 0x00000004ff007e24 */ /* 0x000fce000f8e00ff */
.L_x_74:
[----:B-1----:R1:W2:Y:S02]  /*4240*/  SYNCS.PHASECHK.TRANS64.TRYWAIT P0, [R0+URZ], R3 ;  /* 0x00000003000075a7 */ /* 0x0022a400080011ff */
[----:B--2---:R-:W-:Y:S05]  /*4250*/  @!P0 NANOSLEEP.SYNCS 0x989680 ;  /* 0x009896800000895d */ /* 0x004fea0003900000 */
[----:B------:R-:W2:Y:S02]  /*4260*/  @!P0 SYNCS.PHASECHK.TRANS64 P0, [R0+URZ], R3 ;  /* 0x00000003000085a7 */ /* 0x000ea400080010ff */
[----:B--2---:R-:W-:Y:S05]  /*4270*/  @P0 EXIT ;  /* 0x000000000000094d */ /* 0x004fea0003800000 */
[----:B------:R-:W-:Y:S05]  /*4280*/  BRA `(.L_x_74) ;  /* 0xfffffffc00ec7947 */ /* 0x000fea000383ffff */
.L_x_22:
[----:B------:R-:W2:Y:S02]  /*4290*/  S2UR UR4, SR_CgaCtaId ;  /* 0x00000000000479c3 */ /* 0x000ea40000008800 */
[----:B--2---:R-:W-:-:S04]  /*42a0*/  UISETP.NE.AND UP0, UPT, UR4, URZ, UPT ;  /* 0x000000ff0400728c */ /* 0x004fc8000bf05270 */
[----:B------:R-:W-:-:S09]  /*42b0*/  UISETP.NE.OR UP0, UPT, UR18, 0x1, UP0 ;  /* 0x000000011200788c */ /* 0x000fd20008705670 */
[----:B------:R-:W-:Y:S05]  /*42c0*/  BRA.U UP0, `(.L_x_75) ;  /* 0x0000000100b47547 */ /* 0x000fea000b800000 */
[----:B------:R-:W2:Y:S01]  /*42d0*/  S2UR UR5, SR_CgaCtaId ;  /* 0x00000000000579c3 */ /* 0x000ea20000008800 */
[----:B------:R-:W-:Y:S01]  /*42e0*/  UMOV UR4, 0x400 ;  /* 0x0000040000047882 */ /* 0x000fe20000000000 */
[----:B------:R-:W-:Y:S01]  /*42f0*/  HFMA2 R3, -RZ, RZ, 0, 5.9604644775390625e-08 ;  /* 0x00000001ff037431 */ /* 0x000fe200000001ff */
[----:B------:R-:W-:Y:S01]  /*4300*/  ISETP.GE.U32.AND P0, PT, R2, 0x2, PT ;  /* 0x000000020200780c */ /* 0x000fe20003f06070 */
[----:B------:R-:W-:Y:S01]  /*4310*/  IMAD.MOV.U32 R8, RZ, RZ, RZ ;  /* 0x000000ffff087224 */ /* 0x000fe200078e00ff */
[----:B--2---:R-:W-:-:S04]  /*4320*/  ULEA UR4, UR5, UR4, 0x18 ;  /* 0x0000000405047291 */ /* 0x004fc8000f8ec0ff */
[----:B------:R-:W-:Y:S02]  /*4330*/  UIADD3 UR5, UPT, UPT, UR4, 0x258, URZ ;  /* 0x0000025804057890 */ /* 0x000fe4000fffe0ff */
[----:B------:R-:W-:Y:S02]  /*4340*/  UIADD3 UR8, UPT, UPT, UR4, 0x250, URZ ;  /* 0x0000025004087890 */ /* 0x000fe4000fffe0ff */
[----:B------:R-:W-:-:S12]  /*4350*/  UPRMT UR5, URZ, 0x654, UR5 ;  /* 0x00000654ff057896 */ /* 0x000fd80008000005 */
.L_x_78:
[----:B------:R-:W-:Y:S01]  /*4360*/  SHF.L.U32 R7, R3, 0x1f, RZ ;  /* 0x0000001f03077819 */ /* 0x000fe200000006ff */
[----:B------:R-:W-:Y:S02]  /*4370*/  IMAD.U32 R9, RZ, RZ, UR8 ;  /* 0x00000008ff097e24 */ /* 0x000fe4000f8e00ff */
[----:B------:R-:W-:Y:S01]  /*4380*/  @!P0 IMAD.MOV.U32 R5, RZ, RZ, 0x10 ;  /* 0x00000010ff058424 */ /* 0x000fe200078e00ff */
[----:B------:R-:W2:Y:S02]  /*4390*/  SYNCS.PHASECHK.TRANS64.TRYWAIT P1, [UR4+0x258], R7 ;  /* 0x00025807ff0075a7 */ /* 0x000ea40008021104 */
[----:B------:R-:W-:-:S04]  /*43a0*/  PRMT R9, R2, 0x654, R9 ;  /* 0x0000065402097816 */ /* 0x000fc80000000009 */
[----:B------:R-:W-:Y:S01]  /*43b0*/  SEL R0, R9, R0, !P0 ;  /* 0x0000000009007207 */ /* 0x000fe20004000000 */
[----:B--2---:R-:W-:Y:S06]  /*43c0*/  @!P1 BRA `(.L_x_76) ;  /* 0x0000005800c09947 */ /* 0x004fec0003800000 */
.L_x_207:
[----:B------:R-:W-:Y:S01]  /*43d0*/  UIADD3 UR6, UPT, UPT, UR4, 0x290, URZ ;  /* 0x0000029004067890 */ /* 0x000fe2000fffe0ff */
[----:B------:R3:W-:Y:S01]  /*43e0*/  @!P0 SYNCS.ARRIVE.TRANS64.RED RZ, [R0+URZ], R5 ;  /* 0x0000000500ff89a7 */ /* 0x0007e200080004ff */
[----:B------:R-:W-:Y:S01]  /*43f0*/  UIADD3 UR7, UPT, UPT, UR4, 0x250, URZ ;  /* 0x0000025004077890 */ /* 0x000fe2000fffe0ff */
[----:B------:R-:W-:-:S08]  /*4400*/  LOP3.LUT R3, R3, 0x1, RZ, 0x3c, !PT ;  /* 0x0000000103037812 */ /* 0x000fd000078e3cff */
[----:B------:R-:W-:Y:S06]  /*4410*/  UGETNEXTWORKID.BROADCAST [UR6], [UR7] ;  /* 0x00000000060073ca */ /* 0x000fec0008000100 */
[----:B---3--:R-:W-:-:S04]  /*4420*/  SHF.L.U32 R5, R8, 0x1f, RZ ;  /* 0x0000001f08057819 */ /* 0x008fc800000006ff */
[----:B------:R-:W3:Y:S02]  /*4430*/  SYNCS.PHASECHK.TRANS64.TRYWAIT P1, [UR4+0x250], R5 ;  /* 0x00025005ff0075a7 */ /* 0x000ee40008021104 */
[----:B---3--:R-:W-:Y:S05]  /*4440*/  @!P1 BRA `(.L_x_77) ;  /* 0x0000005800b89947 */ /* 0x008fea0003800000 */
.L_x_209:
[----:B--2---:R-:W2:Y:S01]  /*4450*/  LDS.128 R4, [UR4+0x290] ;  /* 0x00029004ff047984 */ /* 0x004ea20008000c00 */
[----:B------:R-:W-:Y:S01]  /*4460*/  LOP3.LUT R8, R8, 0x1, RZ, 0x3c, !PT ;  /* 0x0000000108087812 */ /* 0x000fe200078e3cff */
[----:B------:R-:W-:Y:S01]  /*4470*/  @!PT LDS RZ, [RZ] ;  /* 0x00000000fffff984 */ /* 0x000fe20000000800 */
[----:B------:R-:W-:Y:S01]  /*4480*/  @!PT LDS RZ, [RZ] ;  /* 0x00000000fffff984 */ /* 0x000fe20000000800 */
[----:B------:R-:W-:Y:S01]  /*4490*/  @!PT LDS RZ, [RZ] ;  /* 0x00000000fffff984 */ /* 0x000fe20000000800 */
[----:B------:R-:W-:Y:S01]  /*44a0*/  @!PT LDS RZ, [RZ] ;  /* 0x00000000fffff984 */ /* 0x000fe20000000800 */
[----:B------:R3:W-:Y:S06]  /*44b0*/  MEMBAR.ALL.CTA ;  /* 0x0000000000007992 */ /* 0x0007ec0000008000 */
[----:B---3--:R-:W3:Y:S02]  /*44c0*/  FENCE.VIEW.ASYNC.S ;  /* 0x00000000000073c6 */ /* 0x008ee40000000000 */
[----:B---3--:R-:W-:Y:S01]  /*44d0*/  SYNCS.ARRIVE.TRANS64.RED.A1T0 RZ, [UR5], RZ ;  /* 0x000000ffffff79a7 */ /* 0x008fe20008100405 */
[----:B--2---:R-:W-:-:S13]  /*44e0*/  LOP3.LUT P1, RZ, R6, 0x1, RZ, 0xc0, !PT ;  /* 0x0000000106ff7812 */ /* 0x004fda000782c0ff */
[----:B------:R-:W-:Y:S05]  /*44f0*/  @P1 BRA `(.L_x_78) ;  /* 0xfffffffc00981947 */ /* 0x000fea000383ffff */
[----:B------:R-:W-:-:S04]  /*4500*/  SHF.L.U32 R0, R3, 0x1f, RZ ;  /* 0x0000001f03007819 */ /* 0x000fc800000006ff */
[----:B------:R-:W2:Y:S02]  /*4510*/  SYNCS.PHASECHK.TRANS64 P0, [UR4+0x258], R0 ;  /* 0x00025800ff0075a7 */ /* 0x000ea40008001004 */
[----:B-12---:R-:W-:Y:S05]  /*4520*/  @P0 EXIT ;  /* 0x000000000000094d */ /* 0x006fea0003800000 */
[----:B------:R-:W-:-:S07]  /*4530*/  MOV R0, UR4 ;  /* 0x0000000400007c02 */ /* 0x000fce0008000f00 */
.L_x_79:
[----:B-1----:R-:W-:-:S04]  /*4540*/  SHF.L.U32 R5, R3, 0x1f, RZ ;  /* 0x0000001f03057819 */ /* 0x002fc800000006ff */
[----:B------:R1:W2:Y:S03]  /*4550*/  SYNCS.PHASECHK.TRANS64.TRYWAIT P0, [R0+URZ+0x258], R5 ;  /* 0x00025805000075a7 */ /* 0x0002a600080011ff */
[----:B--2---:R-:W-:Y:S05]  /*4560*/  @!P0 NANOSLEEP.SYNCS 0x989680 ;  /* 0x009896800000895d */ /* 0x004fea0003900000 */
[----:B------:R-:W2:Y:S02]  /*4570*/  @!P0 SYNCS.PHASECHK.TRANS64 P0, [R0+URZ+0x258], R5 ;  /* 0x00025805000085a7 */ /* 0x000ea400080010ff */
[----:B--2---:R-:W-:Y:S05]  /*4580*/  @P0 EXIT ;  /* 0x000000000000094d */ /* 0x004fea0003800000 */
[----:B------:R-:W-:Y:S05]  /*4590*/  BRA `(.L_x_79) ;  /* 0xfffffffc00e87947 */ /* 0x000fea000383ffff */
.L_x_75:
[----:B------:R-:W-:Y:S05]  /*45a0*/  BRA.U UP5, `(.L_x_80) ;  /* 0x0000000d05287547 */ /* 0x000fea000b800000 */
[----:B------:R-:W2:Y:S01]  /*45b0*/  S2UR UR7, SR_CgaCtaId ;  /* 0x00000000000779c3 */ /* 0x000ea20000008800 */
[----:B------:R-:W-:Y:S01]  /*45c0*/  UMOV UR4, 0x40 ;  /* 0x0000004000047882 */ /* 0x000fe20000000000 */
[----:B------:R-:W-:Y:S01]  /*45d0*/  NOP ;  /* 0x0000000000007918 */ /* 0x000fe20000000000 */
[----:B------:R-:W-:Y:S01]  /*45e0*/  UMOV UR6, 0x400 ;  /* 0x0000040000067882 */ /* 0x000fe20000000000 */
[----:B--2---:R-:W-:Y:S02]  /*45f0*/  ULEA UR5, UR7, UR4, 0x18 ;  /* 0x0000000407057291 */ /* 0x004fe4000f8ec0ff */
[----:B------:R-:W-:-:S07]  /*4600*/  ULEA UR6, UR7, UR6, 0x18 ;  /* 0x0000000607067291 */ /* 0x000fce000f8ec0ff */
[----:B------:R-:W2:Y:S02]  /*4610*/  LDS.U8 R2, [UR5+0x1c] ;  /* 0x00001c05ff027984 */ /* 0x000ea40008000000 */
[----:B--2---:R-:W-:-:S13]  /*4620*/  ISETP.NE.AND P0, PT, R2, RZ, PT ;  /* 0x000000ff0200720c */ /* 0x004fda0003f05270 */
[----:B------:R-:W-:Y:S05]  /*4630*/  @P0 BRA `(.L_x_81) ;  /* 0x0000000000580947 */ /* 0x000fea0003800000 */
[----:B------:R-:W-:-:S13]  /*4640*/  ELECT P0, URZ, PT ;  /* 0x0000000000ff782f */ /* 0x000fda0003800000 */
[----:B------:R-:W-:Y:S05]  /*4650*/  @!P0 BRA `(.L_x_82) ;  /* 0x0000000000608947 */ /* 0x000fea0003800000 */
[----:B------:R-:W-:Y:S01]  /*4660*/  UMOV UR4, 0x10 ;  /* 0x0000001000047882 */ /* 0x000fe20000000000 */
[----:B------:R-:W-:Y:S01]  /*4670*/  HFMA2 R2, -RZ, RZ, 0, 5.9604644775390625e-08 ;  /* 0x00000001ff027431 */ /* 0x000fe200000001ff */
[----:B------:R-:W-:-:S03]  /*4680*/  MOV R3, 0xffff ;  /* 0x0000ffff00037802 */ /* 0x000fc60000000f00 */
[----:B------:R-:W-:Y:S04]  /*4690*/  DEPBAR.LE SB2, 0x36 ;  /* 0x0000ad800000791a */ /* 0x000fe80000000000 */
[----:B------:R-:W2:Y:S02]  /*46a0*/  UTCATOMSWS.FIND_AND_SET.ALIGN UP0, UR4, UR4 ;  /* 0x00000004000475e3 */ /* 0x000ea40008000800 */
[----:B--2---:R-:W-:Y:S01]  /*46b0*/  MOV R4, UR4 ;  /* 0x0000000400047c02 */ /* 0x004fe20008000f00 */
[----:B------:R-:W-:Y:S06]  /*46c0*/  BRA.U UP0, `(.L_x_83) ;  /* 0x0000000100187547 */ /* 0x000fec000b800000 */
.L_x_84:
[----:B------:R-:W-:Y:S05]  /*46d0*/  NANOSLEEP 0x64 ;  /* 0x000000640000795d */ /* 0x000fea0003800000 */
[----:B------:R-:W-:-:S05]  /*46e0*/  UMOV UR4, 0x10 ;  /* 0x0000001000047882 */ /* 0x000fca0000000000 */
[----:B------:R-:W-:Y:S04]  /*46f0*/  DEPBAR.LE SB2, 0x36 ;  /* 0x0000ad800000791a */ /* 0x000fe80000000000 */
[----:B------:R-:W2:Y:S02]  /*4700*/  UTCATOMSWS.FIND_AND_SET.ALIGN UP0, UR4, UR4 ;  /* 0x00000004000475e3 */ /* 0x000ea40008000800 */
[----:B--2---:R-:W-:Y:S01]  /*4710*/  MOV R4, UR4 ;  /* 0x0000000400047c02 */ /* 0x004fe20008000f00 */
[----:B------:R-:W-:Y:S05]  /*4720*/  BRA.U !UP0, `(.L_x_84) ;  /* 0xfffffffd08e87547 */ /* 0x000fea000b83ffff */
.L_x_83:
[-C--:B------:R-:W-:Y:S02]  /*4730*/  SHF.L.U32 R3, R3, R4.reuse, RZ ;  /* 0x0000000403037219 */ /* 0x080fe400000006ff */
[----:B------:R-:W-:Y:S01]  /*4740*/  SHF.L.U32 R2, R2, R4, RZ ;  /* 0x0000000402027219 */ /* 0x000fe200000006ff */
[----:B------:R-:W-:Y:S02]  /*4750*/  IMAD.SHL.U32 R4, R4, 0x20, RZ ;  /* 0x0000002004047824 */ /* 0x000fe400078e00ff */
[----:B------:R2:W-:Y:S04]  /*4760*/  ATOMS.OR RZ, [UR5+0x14], R3 ;  /* 0x00001403ffff798c */ /* 0x0005e8000b000005 */
[----:B------:R2:W-:Y:S04]  /*4770*/  ATOMS.OR RZ, [UR5+0x18], R2 ;  /* 0x00001802ffff798c */ /* 0x0005e8000b000005 */
[----:B------:R2:W-:Y:S01]  /*4780*/  STS [UR6+0x2a0], R4 ;  /* 0x0002a004ff007988 */ /* 0x0005e20008000806 */
[----:B------:R-:W-:Y:S05]  /*4790*/  BRA `(.L_x_82) ;  /* 0x0000000000107947 */ /* 0x000fea0003800000 */
.L_x_81:
[----:B------:R-:W-:-:S05]  /*47a0*/  MOV R2, 0xffffffff ;  /* 0xffffffff00027802 */ /* 0x000fca0000000f00 */
[----:B------:R2:W-:Y:S02]  /*47b0*/  STS [UR6+0x2a0], R2 ;  /* 0x0002a002ff007988 */ /* 0x0005e40008000806 */
[----:B--2---:R-:W-:Y:S02]  /*47c0*/  MOV R2, 0x47e0 ;  /* 0x000047e000027802 */ /* 0x004fe40000000f00 */
[----:B-1---5:R-:W-:Y:S05]  /*47d0*/  CALL.REL.NOINC `($__internal_1_$__cuda_sm10x_tcgen05_guardrail_trap_phase_invalid_during_alloc) ;  /* 0x0000005c003c7944 */ /* 0x022fea0003c00000 */
.L_x_82:
[----:B------:R-:W-:Y:S05]  /*47e0*/  WARPSYNC.ALL ;  /* 0x0000000000007948 */ /* 0x000fea0003800000 */
[----:B------:R-:W3:Y:S01]  /*47f0*/  S2UR UR4, SR_CgaCtaId ;  /* 0x00000000000479c3 */ /* 0x000ee20000008800 */
[----:B------:R-:W-:Y:S01]  /*4800*/  UMOV UR14, 0x400 ;  /* 0x00000400000e7882 */ /* 0x000fe20000000000 */
[----:B------:R-:W-:-:S06]  /*4810*/  NOP ;  /* 0x0000000000007918 */ /* 0x000fcc0000000000 */
[----:B------:R-:W-:Y:S06]  /*4820*/  BAR.ARV 0x6, 0xa0 ;  /* 0x0182800000007b1d */ /* 0x000fec0000002000 */
[----:B------:R-:W4:Y:S01]  /*4830*/  LDCU.64 UR6, c[0x0][0x388] ;  /* 0x00007100ff0677ac */ /* 0x000f220008000a00 */
[----:B------:R-:W-:Y:S01]  /*4840*/  LOP3.LUT R0, R0, 0xffff, RZ, 0xc0, !PT ;  /* 0x0000ffff00007812 */ /* 0x000fe200078ec0ff */
[----:B------:R-:W-:Y:S01]  /*4850*/  IMAD.MOV.U32 R9, RZ, RZ, 0x1 ;  /* 0x00000001ff097424 */ /* 0x000fe200078e00ff */
[----:B------:R-:W1:Y:S02]  /*4860*/  LDCU.64 UR8, c[0x0][0x390] ;  /* 0x00007200ff0877ac */ /* 0x000e640008000a00 */
[----:B------:R-:W-:Y:S01]  /*4870*/  R2UR UR15, R0 ;  /* 0x00000000000f72ca */ /* 0x000fe200000e0000 */
[----:B------:R-:W-:-:S02]  /*4880*/  IMAD.MOV.U32 R8, RZ, RZ, RZ ;  /* 0x000000ffff087224 */ /* 0x000fc400078e00ff */
[----:B--2---:R-:W-:Y:S01]  /*4890*/  IMAD.MOV.U32 R3, RZ, RZ, RZ ;  /* 0x000000ffff037224 */ /* 0x004fe200078e00ff */
[----:B------:R-:W-:Y:S01]  /*48a0*/  UMOV UR18, URZ ;  /* 0x000000ff00127c82 */ /* 0x000fe20008000000 */
[----:B---3--:R-:W-:Y:S01]  /*48b0*/  ULEA UR14, UR4, UR14, 0x18 ;  /* 0x0000000e040e7291 */ /* 0x008fe2000f8ec0ff */
[----:B------:R-:W-:Y:S01]  /*48c0*/  UMOV UR13, URZ ;  /* 0x000000ff000d7c82 */ /* 0x000fe20008000000 */
[----:B------:R-:W-:Y:S01]  /*48d0*/  UMOV UR20, 0x0 ;  /* 0x0000000000147882 */ /* 0x000fe20000000000 */
[----:B------:R-:W-:Y:S01]  /*48e0*/  UMOV UR21, 0x4200010 ;  /* 0x0420001000157882 */ /* 0x000fe20000000000 */
[----:B----4-:R-:W-:-:S05]  /*48f0*/  UIADD3 UR4, UPT, UPT, UR6, 0x1f, URZ ;  /* 0x0000001f06047890 */ /* 0x010fca000fffe0ff */
[----:B------:R-:W2:Y:S01]  /*4900*/  LDS R2, [UR14+0x2a0] ;  /* 0x0002a00eff027984 */ /* 0x000ea20008000800 */
[----:B------:R-:W-:Y:S02]  /*4910*/  UIADD3 UR6, UPT, UPT, UR14, 0x4600, URZ ;  /* 0x000046000e067890 */ /* 0x000fe4000fffe0ff */
[----:B------:R-:W-:Y:S02]  /*4920*/  USHF.R.S32.HI UR5, URZ, 0x1f, UR4 ;  /* 0x0000001fff057899 */ /* 0x000fe40008011404 */
[----:B------:R-:W-:Y:S02]  /*4930*/  USHF.R.U32.HI UR6, URZ, 0x4, UR6 ;  /* 0x00000004ff067899 */ /* 0x000fe40008011606 */
[----:B------:R-:W-:Y:S02]  /*4940*/  ULEA.HI UR4, UR5, UR4, URZ, 0x5 ;  /* 0x0000000405047291 */ /* 0x000fe4000f8f28ff */
[----:B------:R-:W-:Y:S02]  /*4950*/  UIADD3 UR5, UPT, UPT, UR14, 0x15600, URZ ;  /* 0x000156000e057890 */ /* 0x000fe4000fffe0ff */
[----:B------:R-:W-:-:S02]  /*4960*/  USHF.R.S32.HI UR4, URZ, 0x5, UR4 ;  /* 0x00000005ff047899 */ /* 0x000fc40008011404 */
[----:B------:R-:W-:Y:S02]  /*4970*/  USHF.R.U32.HI UR5, URZ, 0x4, UR5 ;  /* 0x00000004ff057899 */ /* 0x000fe40008011605 */
[----:B------:R-:W-:Y:S02]  /*4980*/  UIMAD UR4, UR4, UR7, URZ ;  /* 0x00000007040472a4 */ /* 0x000fe4000f8e02ff */
[----:B------:R-:W-:Y:S02]  /*4990*/  ULOP3.LUT UR6, UR6, 0x3fff, URZ, 0xc0, !UPT ;  /* 0x00003fff06067892 */ /* 0x000fe4000f8ec0ff */
[----:B-1----:R-:W-:Y:S02]  /*49a0*/  UIMAD UR4, UR4, UR8, URZ ;  /* 0x00000008040472a4 */ /* 0x002fe4000f8e02ff */
[----:B------:R-:W-:Y:S02]  /*49b0*/  ULOP3.LUT UR5, UR5, 0x3fff, URZ, 0xc0, !UPT ;  /* 0x00003fff05057892 */ /* 0x000fe4000f8ec0ff */
[----:B------:R-:W-:-:S02]  /*49c0*/  UIMAD UR7, UR4, UR9, URZ ;  /* 0x00000009040772a4 */ /* 0x000fc4000f8e02ff */
[----:B------:R-:W-:Y:S02]  /*49d0*/  UIADD3 UR4, UPT, UPT, UR14, 0x258, URZ ;  /* 0x000002580e047890 */ /* 0x000fe4000fffe0ff */
[----:B------:R-:W-:Y:S02]  /*49e0*/  ULOP3.LUT UR16, UR6, 0x10000, URZ, 0xfc, !UPT ;  /* 0x0001000006107892 */ /* 0x000fe4000f8efcff */
[----:B------:R-:W-:Y:S02]  /*49f0*/  UPRMT UR22, URZ, 0x654, UR4 ;  /* 0x00000654ff167896 */ /* 0x000fe40008000004 */
[----:B------:R-:W-:Y:S02]  /*4a00*/  ULOP3.LUT UR17, UR5, 0x10000, URZ, 0xfc, !UPT ;  /* 0x0001000005117892 */ /* 0x000fe4000f8efcff */
[----:B------:R-:W-:Y:S02]  /*4a10*/  UIADD3 UR23, UPT, UPT, UR7, -0x1, URZ ;  /* 0xffffffff07177890 */ /* 0x000fe4000fffe0ff */
[----:B------:R-:W-:Y:S01]  /*4a20*/  UISETP.GE.AND UP3, UPT, UR7, 0x1, UPT ;  /* 0x000000010700788c */ /* 0x000fe2000bf66270 */
[C---:B--2---:R-:W-:Y:S01]  /*4a30*/  VIADD R5, R2.reuse, 0x80 ;  /* 0x0000008002057836 */ /* 0x044fe20000000000 */
[----:B------:R-:W-:-:S04]  /*4a40*/  LOP3.LUT R4, R2, 0xffff, RZ, 0xc0, !PT ;  /* 0x0000ffff02047812 */ /* 0x000fc800078ec0ff */
[----:B------:R-:W-:-:S05]  /*4a50*/  LOP3.LUT R5, R5, 0xffff, RZ, 0xc0, !PT ;  /* 0x0000ffff05057812 */ /* 0x000fca00078ec0ff */
[----:B------:R1:W-:Y:S02]  /*4a60*/  STL.64 [R1], R4 ;  /* 0x0000000401007387 */ /* 0x0003e40000100a00 */
.L_x_91:
[----:B-1----:R-:W-:-:S04]  /*4a70*/  SHF.L.U32 R5, R8, 0x1f, RZ ;  /* 0x0000001f08057819 */ /* 0x002fc800000006ff */
[----:B------:R-:W1:Y:S02]  /*4a80*/  SYNCS.PHASECHK.TRANS64.TRYWAIT P0, [UR14+0x250], R5 ;  /* 0x00025005ff0075a7 */ /* 0x000e64000800110e */
[----:B-12-4-:R-:W-:Y:S05]  /*4a90*/  @!P0 BRA `(.L_x_85) ;  /* 0x00000054003c8947 */ /* 0x016fea0003800000 */
.L_x_211:
[----:B-1----:R-:W1:Y:S01]  /*4aa0*/  LDS.128 R4, [UR14+0x290] ;  /* 0x0002900eff047984 */ /* 0x002e620008000c00 */
[----:B------:R-:W-:Y:S01]  /*4ab0*/  ULEA UR19, UR18, UR14, 0x3 ;  /* 0x0000000e12137291 */ /* 0x000fe2000f8e18ff */
[----:B------:R-:W-:Y:S01]  /*4ac0*/  SHF.L.U32 R0, R9, 0x1f, RZ ;  /* 0x0000001f09007819 */ /* 0x000fe200000006ff */
[----:B------:R-:W-:Y:S01]  /*4ad0*/  @!PT LDS RZ, [RZ] ;  /* 0x00000000fffff984 */ /* 0x000fe20000000800 */
[----:B------:R-:W-:Y:S01]  /*4ae0*/  @!PT LDS RZ, [RZ] ;  /* 0x00000000fffff984 */ /* 0x000fe20000000800 */
[----:B------:R-:W-:Y:S01]  /*4af0*/  @!PT LDS RZ, [RZ] ;  /* 0x00000000fffff984 */ /* 0x000fe20000000800 */
[----:B------:R-:W-:Y:S01]  /*4b00*/  @!PT LDS RZ, [RZ] ;  /* 0x00000000fffff984 */ /* 0x000fe20000000800 */
[----:B------:R2:W-:Y:S06]  /*4b10*/  MEMBAR.ALL.CTA ;  /* 0x0000000000007992 */ /* 0x0005ec0000008000 */
[----:B--2---:R-:W2:Y:S02]  /*4b20*/  FENCE.VIEW.ASYNC.S ;  /* 0x00000000000073c6 */ /* 0x004ea40000000000 */
[----:B--2---:R-:W-:Y:S01]  /*4b30*/  SYNCS.ARRIVE.TRANS64.RED.A1T0 RZ, [UR22], RZ ;  /* 0x000000ffffff79a7 */ /* 0x004fe20008100416 */
[----:B------:R-:W2:Y:S01]  /*4b40*/  SYNCS.PHASECHK.TRANS64.TRYWAIT P0, [UR19+0x270], R0 ;  /* 0x00027000ff0075a7 */ /* 0x000ea20008001113 */
[----:B-1----:R-:W-:Y:S01]  /*4b50*/  LOP3.LUT P2, RZ, R6, 0x1, RZ, 0xc0, !PT ;  /* 0x0000000106ff7812 */ /* 0x002fe2000784c0ff */
[----:B--2---:R-:W-:-:S12]  /*4b60*/  @!P0 BRA `(.L_x_86) ;  /* 0x0000005400208947 */ /* 0x004fd80003800000 */
.L_x_213:
[----:B------:R-:W-:Y:S05]  /*4b70*/  BRA.U !UP3, `(.L_x_87) ;  /* 0x000000010ba47547 */ /* 0x000fea000b800000 */
[----:B-1----:R-:W-:Y:S01]  /*4b80*/  IMAD.U32 R0, RZ, RZ, UR18 ;  /* 0x00000012ff007e24 */ /* 0x002fe2000f8e00ff */
[----:B------:R-:W-:-:S04]  /*4b90*/  ULEA UR4, UR13, UR14, 0x3 ;  /* 0x0000000e0d047291 */ /* 0x000fc8000f8e18ff */
[----:B------:R-:W-:Y:S02]  /*4ba0*/  LEA R4, R0, R1, 0x2 ;  /* 0x0000000100047211 */ /* 0x000fe400078e10ff */
[----:B------:R-:W-:-:S04]  /*4bb0*/  SHF.L.U32 R0, R3, 0x1f, RZ ;  /* 0x0000001f03007819 */ /* 0x000fc800000006ff */
[----:B------:R-:W5:Y:S01]  /*4bc0*/  LDL R4, [R4] ;  /* 0x0000000004047983 */ /* 0x000f620000100800 */
[----:B------:R1:W2:Y:S01]  /*4bd0*/  SYNCS.PHASECHK.TRANS64.TRYWAIT P1, [UR4], R0 ;  /* 0x00000000ff0075a7 */ /* 0x0002a20008021104 */
[----:B------:R-:W-:Y:S01]  /*4be0*/  UPLOP3.LUT UP2, UPT, UPT, UPT, UPT, 0x40, 0x4 ;  /* 0x000000000004789c */ /* 0x000fe20003f4e870 */
[----:B------:R-:W-:Y:S01]  /*4bf0*/  UMOV UR11, UR23 ;  /* 0x00000017000b7c82 */ /* 0x000fe20008000000 */
[----:B------:R-:W-:-:S09]  /*4c00*/  UMOV UR10, UR13 ;  /* 0x0000000d000a7c82 */ /* 0x000fd20008000000 */
.L_x_90:
[----:B---3--:R-:W-:Y:S01]  /*4c10*/  ULEA UR5, UR10, UR14, 0x3 ;  /* 0x0000000e0a057291 */ /* 0x008fe2000f8e18ff */
[----:B--2-4-:R-:W-:Y:S11]  /*4c20*/  @P1 BRA `(.L_x_88) ;  /* 0x00000000000c1947 */ /* 0x014ff60003800000 */
[----:B------:R-:W-:Y:S04]  /*4c30*/  SHF.L.U32 R5, R3, 0x1f, RZ ;  /* 0x0000001f03057819 */ /* 0x000fe800000006ff */
[----:B------:R-:W2:Y:S02]  /*4c40*/  SYNCS.PHASECHK.TRANS64.TRYWAIT P0, [UR5], R5 ;  /* 0x00000005ff0075a7 */ /* 0x000ea40008001105 */
[----:B--2---:R-:W-:Y:S05]  /*4c50*/  @!P0 BRA `(.L_x_89) ;  /* 0x0000005000fc8947 */ /* 0x004fea0003800000 */
.L_x_88:
[----:B------:R-:W-:Y:S01]  /*4c60*/  UISETP.NE.AND UP0, UPT, UR11, URZ, UPT ;  /* 0x000000ff0b00728c */ /* 0x000fe2000bf05270 */
[----:B------:R-:W-:Y:S01]  /*4c70*/  PLOP3.LUT P1, PT, PT, PT, PT, 0x80, 0x8 ;  /* 0x000000000008781c */ /* 0x000fe20003f2f070 */
[----:B------:R-:W-:Y:S02]  /*4c80*/  UIADD3 UR4, UPT, UPT, UR10, 0x1, URZ ;  /* 0x000000010a047890 */ /* 0x000fe4000fffe0ff */
[----:B------:R-:W-:Y:S02]  /*4c90*/  ULEA UR8, UR10, UR17, 0x8 ;  /* 0x000000110a087291 */ /* 0x000fe4000f8e40ff */
[----:B------:R-:W-:Y:S01]  /*4ca0*/  UISETP.NE.AND UP1, UPT, UR4, 0x22, UPT ;  /* 0x000000220400788c */ /* 0x000fe2000bf25270 */
[----:B------:R-:W-:Y:S01]  /*4cb0*/  PLOP3.LUT P0, PT, PT, PT, UP0, 0x80, 0x8 ;  /* 0x000000000008781c */ /* 0x000fe20003f0f008 */
[----:B------:R-:W-:Y:S02]  /*4cc0*/  UIADD3 UR5, UPT, UPT, UR5, 0x110, URZ ;  /* 0x0000011005057890 */ /* 0x000fe4000fffe0ff */
[----:B------:R-:W-:Y:S02]  /*4cd0*/  USEL UR6, URZ, 0x1, UP1 ;  /* 0x00000001ff067887 */ /* 0x000fe40008800000 */
[----:B------:R-:W-:Y:S01]  /*4ce0*/  USEL UR13, UR4, URZ, UP1 ;  /* 0x000000ff040d7287 */ /* 0x000fe20008800000 */
[----:B------:R-:W-:Y:S01]  /*4cf0*/  UMOV UR9, 0xc0004010 ;  /* 0xc000401000097882 */ /* 0x000fe20000000000 */
[----:B------:R-:W-:Y:S02]  /*4d00*/  UMOV UR7, 0xc0004010 ;  /* 0xc000401000077882 */ /* 0x000fe40000000000 */
[----:B------:R-:W-:Y:S01]  /*4d10*/  @UP0 ULEA UR4, UR13, UR14, 0x3 ;  /* 0x0000000e0d040291 */ /* 0x000fe2000f8e18ff */
[----:B------:R-:W-:Y:S01]  /*4d20*/  LOP3.LUT R3, R3, UR6, RZ, 0x3c, !PT ;  /* 0x0000000603037c12 */ /* 0x000fe2000f8e3cff */
[----:B------:R-:W-:Y:S03]  /*4d30*/  ULEA UR6, UR10, UR16, 0x7 ;  /* 0x000000100a067291 */ /* 0x000fe6000f8e38ff */
[----:B-1----:R-:W-:Y:S01]  /*4d40*/  @P0 SHF.L.U32 R0, R3, 0x1f, RZ ;  /* 0x0000001f03000819 */ /* 0x002fe200000006ff */
[----:B------:R-:W-:Y:S03]  /*4d50*/  UMOV UR10, UR13 ;  /* 0x0000000d000a7c82 */ /* 0x000fe60008000000 */
[----:B------:R3:W4:Y:S01]  /*4d60*/  @P0 SYNCS.PHASECHK.TRANS64.TRYWAIT P1, [UR4], R0 ;  /* 0x00000000ff0005a7 */ /* 0x0007220008021104 */
[----:B------:R-:W-:Y:S11]  /*4d70*/  ELECT P0, URZ, PT ;  /* 0x0000000000ff782f */ /* 0x000ff60003800000 */
[----:B------:R-:W-:Y:S02]  /*4d80*/  @!UPT UIADD3 URZ, UPT, UPT, URZ, URZ, URZ ;  /* 0x000000fffffff290 */ /* 0x000fe4000fffe0ff */
[----:B-----5:R-:W-:Y:S01]  /*4d90*/  @P0 R2UR.BROADCAST UR12, R4 ;  /* 0x00000000040c02ca */ /* 0x020fe200008e0000 */
[----:B------:R-:W-:Y:S02]  /*4da0*/  UIADD3 UR4, UPT, UPT, UR11, 0x1, URZ ;  /* 0x000000010b047890 */ /* 0x000fe4000fffe0ff */
[----:B------:R-:W-:Y:S02]  /*4db0*/  UIADD3 UR11, UPT, UPT, UR11, -0x1, URZ ;  /* 0xffffffff0b0b7890 */ /* 0x000fe4000fffe0ff */
[----:B------:R-:W-:Y:S08]  /*4dc0*/  UISETP.GT.U32.AND UP0, UPT, UR4, 0x1, UPT ;  /* 0x000000010400788c */ /* 0x000ff0000bf04070 */
[----:B------:R3:W-:Y:S01]  /*4dd0*/  UTCQMMA gdesc[UR6], gdesc[UR8], tmem[UR12], tmem[UR20], idesc[UR21], UP2 ;  /* 0x00ff1408060075ea */ /* 0x0007e2000900030c */
[----:B------:R-:W-:Y:S01]  /*4de0*/  UPLOP3.LUT UP2, UPT, UPT, UPT, UPT, 0x80, 0x8 ;  /* 0x000000000008789c */ /* 0x000fe20003f4f070 */
[----:B------:R3:W-:Y:S01]  /*4df0*/  UTCBAR.MULTICAST [UR5], URZ, UR15 ;  /* 0x000000ff050073e9 */ /* 0x0007e2000800080f */
[----:B------:R-:W-:Y:S09]  /*4e00*/  BRA.U UP0, `(.L_x_90) ;  /* 0xfffffffd00807547 */ /* 0x000ff2000b83ffff */
.L_x_87:
[----:B------:R-:W-:Y:S01]  /*4e10*/  UIADD3 UR4, UPT, UPT, UR18, 0x1, URZ ;  /* 0x0000000112047890 */ /* 0x000fe2000fffe0ff */
[----:B------:R-:W-:Y:S01]  /*4e20*/  LOP3.LUT R8, R8, 0x1, RZ, 0x3c, !PT ;  /* 0x0000000108087812 */ /* 0x000fe200078e3cff */
[----:B---3--:R-:W-:Y:S02]  /*4e30*/  UIADD3 UR5, UPT, UPT, UR19, 0x260, URZ ;  /* 0x0000026013057890 */ /* 0x008fe4000fffe0ff */
[----:B------:R-:W-:-:S04]  /*4e40*/  UISETP.NE.AND UP0, UPT, UR4, 0x2, UPT ;  /* 0x000000020400788c */ /* 0x000fc8000bf05270 */
[----:B------:R-:W-:Y:S02]  /*4e50*/  USEL UR6, URZ, 0x1, UP0 ;  /* 0x00000001ff067887 */ /* 0x000fe40008000000 */
[----:B------:R-:W-:Y:S01]  /*4e60*/  USEL UR18, UR4, URZ, UP0 ;  /* 0x000000ff04127287 */ /* 0x000fe20008000000 */
[----:B------:R2:W-:Y:S03]  /*4e70*/  UTCBAR [UR5], URZ ;  /* 0x000000ff050073e9 */ /* 0x0005e600080000ff */
[----:B------:R-:W-:Y:S01]  /*4e80*/  LOP3.LUT R9, R9, UR6, RZ, 0x3c, !PT ;  /* 0x0000000609097c12 */ /* 0x000fe2000f8e3cff */
[----:B------:R-:W-:Y:S07]  /*4e90*/  @P2 BRA `(.L_x_91) ;  /* 0xfffffff800f42947 */ /* 0x000fee000383ffff */
[----:B------:R-:W3:Y:S01]  /*4ea0*/  S2UR UR6, SR_CgaCtaId ;  /* 0x00000000000679c3 */ /* 0x000ee20000008800 */
[----:B------:R-:W-:Y:S01]  /*4eb0*/  ELECT P0, URZ, PT ;  /* 0x0000000000ff782f */ /* 0x000fe20003800000 */
[----:B-1----:R-:W-:Y:S01]  /*4ec0*/  IMAD.MOV.U32 R0, RZ, RZ, 0x1 ;  /* 0x00000001ff007424 */ /* 0x002fe200078e00ff */
[----:B------:R-:W-:Y:S01]  /*4ed0*/  UIADD3 UR14, UPT, UPT, UR14, 0x270, URZ ;  /* 0x000002700e0e7890 */ /* 0x000fe2000fffe0ff */
[----:B------:R-:W-:Y:S01]  /*4ee0*/  SHF.L.U32 R3, R9, 0x1f, RZ ;  /* 0x0000001f09037819 */ /* 0x000fe200000006ff */
[----:B------:R-:W-:-:S03]  /*4ef0*/  UMOV UR4, 0x40 ;  /* 0x0000004000047882 */ /* 0x000fc60000000000 */
[----:B------:R-:W-:Y:S01]  /*4f00*/  UVIRTCOUNT.DEALLOC.SMPOOL 0x80 ;  /* 0x000000800000784c */ /* 0x000fe20000000000 */
[----:B---3--:R-:W-:Y:S02]  /*4f10*/  ULEA UR6, UR6, UR4, 0x18 ;  /* 0x0000000406067291 */ /* 0x008fe4000f8ec0ff */
[----:B------:R-:W-:-:S07]  /*4f20*/  ULEA UR4, UR18, UR14, 0x3 ;  /* 0x0000000e12047291 */ /* 0x000fce000f8e18ff */
[----:B------:R1:W-:Y:S02]  /*4f30*/  @P0 STS.U8 [UR6+0x1c], R0 ;  /* 0x00001c00ff000988 */ /* 0x0003e40008000006 */
[----:B------:R-:W3:Y:S02]  /*4f40*/  SYNCS.PHASECHK.TRANS64.TRYWAIT P0, [UR4], R3 ;  /* 0x00000003ff0075a7 */ /* 0x000ee40008001104 */
[----:B-1-3--:R-:W-:Y:S05]  /*4f50*/  @!P0 BRA `(.L_x_92) ;  /* 0x0000005000548947 */ /* 0x00afea0003800000 */
.L_x_216:
[----:B------:R-:W-:-:S04]  /*4f60*/  UIADD3 UR4, UPT, UPT, UR18, 0x1, URZ ;  /* 0x0000000112047890 */ /* 0x000fc8000fffe0ff */
[----:B------:R-:W-:-:S04]  /*4f70*/  UISETP.NE.AND UP0, UPT, UR4, 0x2, UPT ;  /* 0x000000020400788c */ /* 0x000fc8000bf05270 */
[----:B--2---:R-:W-:Y:S02]  /*4f80*/  USEL UR5, URZ, 0x1, UP0 ;  /* 0x00000001ff057887 */ /* 0x004fe40008000000 */
[----:B------:R-:W-:-:S04]  /*4f90*/  USEL UR4, UR4, URZ, UP0 ;  /* 0x000000ff04047287 */ /* 0x000fc80008000000 */
[----:B------:R-:W-:Y:S01]  /*4fa0*/  ULEA UR4, UR4, UR14, 0x3 ;  /* 0x0000000e04047291 */ /* 0x000fe2000f8e18ff */
[----:B-1----:R-:W-:-:S04]  /*4fb0*/  LOP3.LUT R3, R9, UR5, RZ, 0x3c, !PT ;  /* 0x0000000509037c12 */ /* 0x002fc8000f8e3cff */
[----:B------:R-:W-:-:S04]  /*4fc0*/  SHF.L.U32 R3, R3, 0x1f, RZ ;  /* 0x0000001f03037819 */ /* 0x000fc800000006ff */
[----:B------:R-:W1:Y:S02]  /*4fd0*/  SYNCS.PHASECHK.TRANS64.TRYWAIT P0, [UR4], R3 ;  /* 0x00000003ff0075a7 */ /* 0x000e640008001104 */
[----:B-1----:R-:W-:Y:S05]  /*4fe0*/  @!P0 BRA `(.L_x_93) ;  /* 0x0000005000488947 */ /* 0x002fea0003800000 */
.L_x_218:
[----:B------:R-:W-:Y:S01]  /*4ff0*/  NOP ;  /* 0x0000000000007918 */ /* 0x000fe20000000000 */
[----:B-1----:R-:W1:Y:S01]  /*5000*/  LDS R0, [UR6+0x14] ;  /* 0x00001406ff007984 */ /* 0x002e620008000800 */
[----:B------:R-:W-:Y:S01]  /*5010*/  LOP3.LUT R2, R2, 0xffff, RZ, 0xc0, !PT ;  /* 0x0000ffff02027812 */ /* 0x000fe200078ec0ff */
[----:B------:R-:W-:Y:S02]  /*5020*/  IMAD.MOV.U32 R3, RZ, RZ, 0xffff ;  /* 0x0000ffffff037424 */ /* 0x000fe400078e00ff */
[----:B------:R-:W-:Y:S01]  /*5030*/  IMAD.MOV.U32 R5, RZ, RZ, 0x1 ;  /* 0x00000001ff057424 */ /* 0x000fe200078e00ff */
[----:B------:R-:W-:-:S04]  /*5040*/  SHF.R.U32.HI R2, RZ, 0x5, R2 ;  /* 0x00000005ff027819 */ /* 0x000fc80000011602 */
[-C--:B------:R-:W-:Y:S02]  /*5050*/  SHF.L.U32 R3, R3, R2.reuse, RZ ;  /* 0x0000000203037219 */ /* 0x080fe400000006ff */
[----:B------:R-:W-:Y:S02]  /*5060*/  SHF.L.U32 R5, R5, R2, RZ ;  /* 0x0000000205057219 */ /* 0x000fe400000006ff */
[----:B-1----:R-:W-:-:S04]  /*5070*/  LOP3.LUT R0, R0, R3, RZ, 0xc0, !PT ;  /* 0x0000000300007212 */ /* 0x002fc800078ec0ff */
[----:B------:R-:W-:-:S13]  /*5080*/  ISETP.NE.AND P0, PT, R0, R3, PT ;  /* 0x000000030000720c */ /* 0x000fda0003f05270 */
[----:B------:R-:W-:Y:S05]  /*5090*/  @P0 BRA `(.L_x_94) ;  /* 0x00000000005c0947 */ /* 0x000fea0003800000 */
[----:B------:R-:W1:Y:S02]  /*50a0*/  LDS R0, [UR6+0x18] ;  /* 0x00001806ff007984 */ /* 0x000e640008000800 */
[----:B-1----:R-:W-:-:S04]  /*50b0*/  LOP3.LUT R0, R0, R5, RZ, 0xc0, !PT ;  /* 0x0000000500007212 */ /* 0x002fc800078ec0ff */
[----:B------:R-:W-:-:S13]  /*50c0*/  ISETP.NE.AND P0, PT, R0, R5, PT ;  /* 0x000000050000720c */ /* 0x000fda0003f05270 */
[----:B------:R-:W-:Y:S05]  /*50d0*/  @P0 BRA `(.L_x_95) ;  /* 0x0000000000400947 */ /* 0x000fea0003800000 */
[----:B------:R-:W-:Y:S01]  /*50e0*/  R2UR UR4, R3 ;  /* 0x00000000030472ca */ /* 0x000fe200000e0000 */
[----:B------:R-:W1:Y:S01]  /*50f0*/  S2R R2, SR_LANEID ;  /* 0x0000000000027919 */ /* 0x000e620000000000 */
[----:B------:R-:W-:-:S04]  /*5100*/  LOP3.LUT R5, RZ, R5, RZ, 0x33, !PT ;  /* 0x00000005ff057212 */ /* 0x000fc800078e33ff */
[----:B------:R-:W2:Y:S07]  /*5110*/  REDUX UR7, R5 ;  /* 0x00000000050773c4 */ /* 0x000eae0000000000 */
[----:B------:R-:W-:-:S03]  /*5120*/  ULOP3.LUT UR5, URZ, UR4, URZ, 0x33, !UPT ;  /* 0x00000004ff057292 */ /* 0x000fc6000f8e33ff */
[----:B------:R-:W-:Y:S02]  /*5130*/  VOTEU.ANY UR4, UPT, PT ;  /* 0x0000000000047886 */ /* 0x000fe400038e0100 */
[----:B------:R-:W-:Y:S01]  /*5140*/  UFLO.U32 UR4, UR4 ;  /* 0x00000004000472bd */ /* 0x000fe200080e0000 */
[----:B------:R-:W-:-:S04]  /*5150*/  IMAD.U32 R0, RZ, RZ, UR5 ;  /* 0x00000005ff007e24 */ /* 0x000fc8000f8e00ff */
[----:B------:R-:W3:Y:S02]  /*5160*/  REDUX UR8, R0 ;  /* 0x00000000000873c4 */ /* 0x000ee40000000000 */
[----:B------:R1:W-:Y:S02]  /*5170*/  UTCATOMSWS.AND URZ, UR5 ;  /* 0x0000000500ff79e3 */ /* 0x0003e40008000000 */
[----:B-1----:R-:W-:Y:S01]  /*5180*/  ISETP.EQ.U32.AND P0, PT, R2, UR4, PT ;  /* 0x0000000402007c0c */ /* 0x002fe2000bf02070 */
[----:B--2---:R-:W-:Y:S02]  /*5190*/  IMAD.U32 R2, RZ, RZ, UR7 ;  /* 0x00000007ff027e24 */ /* 0x004fe4000f8e00ff */
[----:B---3--:R-:W-:-:S10]  /*51a0*/  IMAD.U32 R3, RZ, RZ, UR8 ;  /* 0x00000008ff037e24 */ /* 0x008fd4000f8e00ff */
[----:B------:R1:W-:Y:S04]  /*51b0*/  @P0 ATOMS.AND RZ, [UR6+0x14], R3 ;  /* 0x00001403ffff098c */ /* 0x0003e8000a800006 */
[----:B------:R1:W-:Y:S01]  /*51c0*/  @P0 ATOMS.AND RZ, [UR6+0x18], R2 ;  /* 0x00001802ffff098c */ /* 0x0003e2000a800006 */
[----:B------:R-:W-:Y:S05]  /*51d0*/  BRA `(.L_x_96) ;  /* 0x0000000000147947 */ /* 0x000fea0003800000 */
.L_x_95:
[----:B------:R-:W-:Y:S02]  /*51e0*/  MOV R2, 0x5200 ;  /* 0x0000520000027802 */ /* 0x000fe40000000f00 */
[----:B----45:R-:W-:Y:S05]  /*51f0*/  CALL.REL.NOINC `($__internal_0_$__cuda_sm10x_tcgen05_guardrail_trap_col_being_dealloced_not_returned_by_alloc) ;  /* 0x0000005000a87944 */ /* 0x030fea0003c00000 */
[----:B------:R-:W-:Y:S05]  /*5200*/  BRA `(.L_x_96) ;  /* 0x0000000000087947 */ /* 0x000fea0003800000 */
.L_x_94:
[----:B------:R-:W-:Y:S02]  /*5210*/  MOV R2, 0x5230 ;  /* 0x0000523000027802 */ /* 0x000fe40000000f00 */
[----:B----45:R-:W-:Y:S05]  /*5220*/  CALL.REL.NOINC `($__internal_2_$__cuda_sm10x_tcgen05_guardrail_trap_unallocated_columns_being_dealloced) ;  /* 0x0000005000b47944 */ /* 0x030fea0003c00000 */
.L_x_96:
[----:B------:R-:W-:Y:S01]  /*5230*/  NOP ;  /* 0x0000000000007918 */ /* 0x000fe20000000000 */
[----:B------:R-:W-:Y:S05]  /*5240*/  EXIT ;  /* 0x000000000000794d */ /* 0x000fea0003800000 */
.L_x_80:
[----:B------:R-:W-:-:S09]  /*5250*/  UISETP.NE.OR UP0, UPT, UR18, 0x3, !UP3 ;  /* 0x000000031200788c */ /* 0x000fd2000df05670 */
[----:B------:R-:W-:Y:S05]  /*5260*/  BRA.U UP0, `(.L_x_97) ;  /* 0x0000001100087547 */ /* 0x000fea000b800000 */
[----:B------:R-:W2:Y:S01]  /*5270*/  LDCU.64 UR4, c[0x0][0x988] ;  /* 0x00013100ff0477ac */ /* 0x000ea20008000a00 */
[----:B------:R-:W3:Y:S01]  /*5280*/  S2UR UR10, SR_CgaCtaId ;  /* 0x00000000000a79c3 */ /* 0x000ee20000008800 */
[----:B------:R-:W-:Y:S01]  /*5290*/  HFMA2 R10, -RZ, RZ, 0, 5.9604644775390625e-08 ;  /* 0x00000001ff0a7431 */ /* 0x000fe200000001ff */
[----:B------:R-:W-:Y:S01]  /*52a0*/  MOV R8, RZ ;  /* 0x000000ff00087202 */ /* 0x000fe20000000f00 */
[----:B------:R-:W4:Y:S01]  /*52b0*/  LDCU UR37, c[0x0][0x370] ;  /* 0x00006e00ff2577ac */ /* 0x000f220008000800 */
[----:B------:R-:W-:Y:S01]  /*52c0*/  HFMA2 R3, -RZ, RZ, 0, 0.00048828125 ;  /* 0x00001000ff037431 */ /* 0x000fe200000001ff */
[----:B------:R-:W4:Y:S03]  /*52d0*/  LDCU.128 UR28, c[0x0][0xc10] ;  /* 0x00018200ff1c77ac */ /* 0x000f260008000c00 */
[----:B------:R-:W1:Y:S01]  /*52e0*/  LDC.64 R12, c[0x0][0x348] ;  /* 0x0000d200ff0c7b82 */ /* 0x000e620000000a00 */
[----:B------:R-:W3:Y:S01]  /*52f0*/  LDCU UR36, c[0x0][0x374] ;  /* 0x00006e80ff2477ac */ /* 0x000ee20008000800 */
[----:B------:R-:W3:Y:S01]  /*5300*/  LDCU.64 UR26, c[0x0][0x990] ;  /* 0x00013200ff1a77ac */ /* 0x000ee20008000a00 */
[----:B------:R-:W3:Y:S01]  /*5310*/  LDCU UR17, c[0x0][0xc0c] ;  /* 0x00018180ff1177ac */ /* 0x000ee20008000800 */
[----:B--2---:R-:W-:Y:S01]  /*5320*/  UISETP.NE.U32.AND UP0, UPT, UR4, URZ, UPT ;  /* 0x000000ff0400728c */ /* 0x004fe2000bf05070 */
[----:B------:R-:W2:Y:S01]  /*5330*/  LDCU.128 UR32, c[0x0][0xa80] ;  /* 0x00015000ff2077ac */ /* 0x000ea20008000c00 */
[----:B------:R-:W2:Y:S01]  /*5340*/  LDCU UR49, c[0x0][0xc20] ;  /* 0x00018400ff3177ac */ /* 0x000ea20008000800 */
[----:B------:R-:W2:Y:S01]  /*5350*/  LDCU UR4, c[0x0][0xc30] ;  /* 0x00018600ff0477ac */ /* 0x000ea20008000800 */
[----:B------:R-:W1:Y:S01]  /*5360*/  LDCU.128 UR40, c[0x0][0xa90] ;  /* 0x00015200ff2877ac */ /* 0x000e620008000c00 */
[----:B------:R-:W-:Y:S01]  /*5370*/  UMOV UR22, 0x400 ;  /* 0x0000040000167882 */ /* 0x000fe20000000000 */
[----:B----4-:R-:W-:-:S02]  /*5380*/  UIMAD.WIDE.U32 UR6, UR37, UR28, URZ ;  /* 0x0000001c250672a5 */ /* 0x010fc4000f8e00ff */
[----:B---3--:R-:W-:Y:S02]  /*5390*/  UIMAD.WIDE.U32 UR8, UR36, UR31, URZ ;  /* 0x0000001f240872a5 */ /* 0x008fe4000f8e00ff */
[----:B------:R-:W-:Y:S02]  /*53a0*/  ULEA UR22, UR10, UR22, 0x18 ;  /* 0x000000160a167291 */ /* 0x000fe4000f8ec0ff */
[----:B------:R-:W-:Y:S02]  /*53b0*/  UISETP.NE.AND.EX UP5, UPT, UR5, URZ, UPT, UP0 ;  /* 0x000000ff0500728c */ /* 0x000fe4000bfa5300 */
[----:B------:R-:W-:Y:S02]  /*53c0*/  UISETP.NE.U32.AND UP6, UPT, UR26, URZ, UPT ;  /* 0x000000ff1a00728c */ /* 0x000fe4000bfc5070 */
[----:B------:R-:W-:Y:S02]  /*53d0*/  UIADD3 UR44, UPT, UPT, UR22, 0x228, URZ ;  /* 0x00000228162c7890 */ /* 0x000fe4000fffe0ff */
[----:B------:R-:W-:-:S02]  /*53e0*/  UIADD3 UR38, UPT, UPT, UR22, 0x258, URZ ;  /* 0x0000025816267890 */ /* 0x000fc4000fffe0ff */
[----:B------:R-:W-:Y:S02]  /*53f0*/  UIADD3 UR25, UPT, UPT, UR22, 0x220, URZ ;  /* 0x0000022016197890 */ /* 0x000fe4000fffe0ff */
[----:B------:R-:W-:Y:S02]  /*5400*/  UISETP.NE.AND UP0, UPT, UR39, 0x1, UPT ;  /* 0x000000012700788c */ /* 0x000fe4000bf05270 */
[----:B------:R-:W-:Y:S02]  /*5410*/  UISETP.GE.AND UP2, UPT, UR39, 0x1, UPT ;  /* 0x000000012700788c */ /* 0x000fe4000bf46270 */
[----:B------:R-:W-:Y:S01]  /*5420*/  UISETP.NE.AND UP0, UPT, UR17, 0x1, UPT ;  /* 0x000000011100788c */ /* 0x000fe2000bf05270 */
[----:B------:R-:W-:Y:S01]  /*5430*/  UMOV UR47, UR7 ;  /* 0x00000007002f7c82 */ /* 0x000fe20008000000 */
[----:B------:R-:W-:Y:S01]  /*5440*/  UMOV UR46, UR9 ;  /* 0x00000009002e7c82 */ /* 0x000fe20008000000 */
[----:B------:R-:W-:Y:S02]  /*5450*/  USEL UR48, URZ, 0x1, UP4 ;  /* 0x00000001ff307887 */ /* 0x000fe4000a000000 */
[----:B------:R-:W-:-:S02]  /*5460*/  UISETP.NE.AND UP2, UPT, UR30, 0x1, UPT ;  /* 0x000000011e00788c */ /* 0x000fc4000bf45270 */
[----:B--2---:R-:W-:Y:S01]  /*5470*/  UISETP.NE.AND UP0, UPT, UR32, 0x1, UPT ;  /* 0x000000012000788c */ /* 0x004fe2000bf05270 */
[----:B------:R-:W2:Y:S01]  /*5480*/  LDCU UR51, c[0x0][0xaa0] ;  /* 0x00015400ff3377ac */ /* 0x000ea20008000800 */
[----:B------:R-:W-:Y:S01]  /*5490*/  UPLOP3.LUT UP4, UPT, UPT, UPT, UPT, 0x40, 0x4 ;  /* 0x000000000004789c */ /* 0x000fe20003f8e870 */
[----:B------:R-:W3:Y:S01]  /*54a0*/  LDCU.64 UR18, c[0x0][0xc28] ;  /* 0x00018500ff1277ac */ /* 0x000ee20008000a00 */
[----:B------:R-:W-:Y:S02]  /*54b0*/  UISETP.NE.AND.EX UP6, UPT, UR27, URZ, UPT, UP6 ;  /* 0x000000ff1b00728c */ /* 0x000fe4000bfc5360 */
[----:B------:R-:W-:Y:S02]  /*54c0*/  UPRMT UR44, UR10, 0x654, UR44 ;  /* 0x000006540a2c7896 */ /* 0x000fe4000800002c */
[----:B------:R-:W-:Y:S02]  /*54d0*/  UPRMT UR38, URZ, 0x654, UR38 ;  /* 0x00000654ff267896 */ /* 0x000fe40008000026 */
[----:B------:R-:W-:-:S02]  /*54e0*/  UPRMT UR45, UR10, 0x654, UR25 ;  /* 0x000006540a2d7896 */ /* 0x000fc40008000019 */
[----:B------:R-:W-:Y:S02]  /*54f0*/  USHF.R.U32.HI UR47, URZ, UR29, UR47 ;  /* 0x0000001dff2f7299 */ /* 0x000fe4000801162f */
[----:B------:R-:W-:Y:S02]  /*5500*/  USHF.R.U32.HI UR46, URZ, UR49, UR46 ;  /* 0x00000031ff2e7299 */ /* 0x000fe4000801162e */
[----:B------:R-:W-:Y:S02]  /*5510*/  UISETP.NE.AND UP3, UPT, UR4, 0x1, UPT ;  /* 0x000000010400788c */ /* 0x000fe4000bf65270 */
[----:B------:R-:W-:Y:S02]  /*5520*/  UISETP.NE.AND UP2, UPT, UR35, 0x1, UPT ;  /* 0x000000012300788c */ /* 0x000fe4000bf45270 */
[----:B-12---:R-:W-:-:S11]  /*5530*/  UISETP.NE.AND UP0, UPT, UR42, 0x1, UPT ;  /* 0x000000012a00788c */ /* 0x006fd6000bf05270 */
.L_x_106:
[----:B------:R-:W-:Y:S04]  /*5540*/  SHF.L.U32 R5, R8, 0x1f, RZ ;  /* 0x0000001f08057819 */ /* 0x000fe800000006ff */
[----:B-1----:R-:W1:Y:S02]  /*5550*/  SYNCS.PHASECHK.TRANS64.TRYWAIT P0, [UR22+0x250], R5 ;  /* 0x00025005ff0075a7 */ /* 0x002e640008001116 */
[----:B-1----:R-:W-:Y:S05]  /*5560*/  @!P0 BRA `(.L_x_98) ;  /* 0x0000004c00008947 */ /* 0x002fea0003800000 */
.L_x_220:
[----:B-1----:R-:W1:Y:S01]  /*5570*/  LDS.128 R4, [UR22+0x290] ;  /* 0x00029016ff047984 */ /* 0x002e620008000c00 */
[----:B------:R-:W-:Y:S01]  /*5580*/  UISETP.GE.AND UP0, UPT, UR39, 0x1, UPT ;  /* 0x000000012700788c */ /* 0x000fe2000bf06270 */
[----:B------:R-:W-:Y:S01]  /*5590*/  @!PT LDS RZ, [RZ] ;  /* 0x00000000fffff984 */ /* 0x000fe20000000800 */
[----:B------:R-:W-:Y:S01]  /*55a0*/  @!PT LDS RZ, [RZ] ;  /* 0x00000000fffff984 */ /* 0x000fe20000000800 */
[----:B------:R-:W-:Y:S01]  /*55b0*/  @!PT LDS RZ, [RZ] ;  /* 0x00000000fffff984 */ /* 0x000fe20000000800 */
[----:B------:R-:W-:Y:S01]  /*55c0*/  @!PT LDS RZ, [RZ] ;  /* 0x00000000fffff984 */ /* 0x000fe20000000800 */
[----:B------:R2:W-:Y:S06]  /*55d0*/  MEMBAR.ALL.CTA ;  /* 0x0000000000007992 */ /* 0x0005ec0000008000 */
[----:B--2---:R-:W2:Y:S02]  /*55e0*/  FENCE.VIEW.ASYNC.S ;  /* 0x00000000000073c6 */ /* 0x004ea40000000000 */
[----:B--2---:R-:W-:Y:S01]  /*55f0*/  SYNCS.ARRIVE.TRANS64.RED.A1T0 RZ, [UR38], RZ ;  /* 0x000000ffffff79a7 */ /* 0x004fe20008100426 */
[----:B-1----:R-:W-:Y:S11]  /*5600*/  LOP3.LUT P0, RZ, R6, 0x1, RZ, 0xc0, !PT ;  /* 0x0000000106ff7812 */ /* 0x002ff6000780c0ff */
[----:B------:R-:W-:Y:S02]  /*5610*/  @!UPT UIADD3 URZ, UPT, UPT, URZ, URZ, URZ ;  /* 0x000000fffffff290 */ /* 0x000fe4000fffe0ff */
[----:B------:R-:W-:Y:S01]  /*5620*/  VOTEU.ANY UP2, P0 ;  /* 0x0000000000ff7886 */ /* 0x000fe20000040100 */
[----:B------:R-:W-:Y:S11]  /*5630*/  PLOP3.LUT P0, PT, PT, PT, UP2, 0x80, 0x8 ;  /* 0x000000000008781c */ /* 0x000ff60003f0f028 */
[----:B------:R-:W-:Y:S02]  /*5640*/  @!UPT UIADD3 URZ, UPT, UPT, URZ, URZ, URZ ;  /* 0x000000fffffff290 */ /* 0x000fe4000fffe0ff */
[----:B------:R-:W-:Y:S02]  /*5650*/  @P0 MOV R2, R4 ;  /* 0x0000000400020202 */ /* 0x000fe40000000f00 */
[----:B------:R-:W-:Y:S02]  /*5660*/  @P0 LOP3.LUT R0, R5, 0xffff, RZ, 0xc0, !PT ;  /* 0x0000ffff05000812 */ /* 0x000fe400078ec0ff */
[----:B------:R-:W-:Y:S02]  /*5670*/  @P0 R2UR UR5, R2 ;  /* 0x00000000020502ca */ /* 0x000fe400000e0000 */
[----:B------:R-:W-:Y:S11]  /*5680*/  @P0 R2UR UR4, R0 ;  /* 0x00000000000402ca */ /* 0x000ff600000e0000 */
[----:B------:R-:W-:Y:S02]  /*5690*/  @UP2 UMOV UR16, UR5 ;  /* 0x0000000500102c82 */ /* 0x000fe40008000000 */
[----:B------:R-:W-:Y:S01]  /*56a0*/  @UP2 UMOV UR15, UR4 ;  /* 0x00000004000f2c82 */ /* 0x000fe20008000000 */
[----:B------:R-:W-:Y:S05]  /*56b0*/  BRA.U !UP0, `(.L_x_99) ;  /* 0x0000000108c07547 */ /* 0x000fea000b800000 */
[----:B------:R-:W-:Y:S02]  /*56c0*/  UIMAD.WIDE.U32 UR8, UR15, UR31, URZ ;  /* 0x0000001f0f0872a5 */ /* 0x000fe4000f8e00ff */
[----:B------:R-:W-:Y:S02]  /*56d0*/  UP2UR UR14, UPR, URZ, 0x4 ;  /* 0x00000004ff0e7883 */ /* 0x000fe40008000000 */
[----:B------:R-:W-:Y:S02]  /*56e0*/  UISETP.NE.AND UP2, UPT, UR30, 0x1, UPT ;  /* 0x000000011e00788c */ /* 0x000fe4000bf45270 */
[----:B------:R-:W-:Y:S02]  /*56f0*/  UIMAD.WIDE.U32 UR10, UR16, UR28, URZ ;  /* 0x0000001c100a72a5 */ /* 0x000fe4000f8e00ff */
[----:B------:R-:W-:Y:S02]  /*5700*/  USEL UR4, UR36, UR46, !UP2 ;  /* 0x0000002e24047287 */ /* 0x000fe4000d000000 */
[----:B------:R-:W-:Y:S02]  /*5710*/  UISETP.NE.AND UP0, UPT, UR17, 0x1, UPT ;  /* 0x000000011100788c */ /* 0x000fe4000bf05270 */
[----:B------:R-:W-:Y:S02]  /*5720*/  UP2UR UR23, UPR, URZ, 0x2 ;  /* 0x00000002ff177883 */ /* 0x000fe40008000000 */
[----:B------:R-:W-:Y:S02]  /*5730*/  UISETP.NE.AND UP1, UPT, UR39, 0x1, UPT ;  /* 0x000000012700788c */ /* 0x000fe4000bf25270 */
[----:B---3--:R-:W-:Y:S02]  /*5740*/  UIMAD.WIDE.U32 UR12, UR4, UR18, URZ ;  /* 0x00000012040c72a5 */ /* 0x008fe4000f8e00ff */
[----:B------:R-:W-:Y:S01]  /*5750*/  USEL UR7, UR37, UR47, !UP0 ;  /* 0x0000002f25077287 */ /* 0x000fe2000c000000 */
[----:B------:R-:W-:Y:S02]  /*5760*/  UMOV UR5, UR9 ;  /* 0x0000000900057c82 */ /* 0x000fe40008000000 */
[----:B------:R-:W-:Y:S02]  /*5770*/  USHF.R.U32.HI UR6, URZ, UR49, UR5 ;  /* 0x00000031ff067299 */ /* 0x000fe40008011605 */
[----:B------:R-:W-:Y:S02]  /*5780*/  UIMAD.WIDE.U32 UR20, UR7, UR18, URZ ;  /* 0x00000012071472a5 */ /* 0x000fe4000f8e00ff */
[----:B------:R-:W-:Y:S02]  /*5790*/  USEL UR6, UR15, UR6, !UP2 ;  /* 0x000000060f067287 */ /* 0x000fe4000d000000 */
[----:B------:R-:W-:Y:S01]  /*57a0*/  UISETP.NE.AND UP2, UPT, UR14, URZ, UPT ;  /* 0x000000ff0e00728c */ /* 0x000fe2000bf45270 */
[----:B------:R-:W-:Y:S01]  /*57b0*/  UMOV UR5, UR11 ;  /* 0x0000000b00057c82 */ /* 0x000fe20008000000 */
[----:B------:R-:W-:Y:S02]  /*57c0*/  UIMAD.WIDE.U32 UR10, UR6, UR18, URZ ;  /* 0x00000012060a72a5 */ /* 0x000fe4000f8e00ff */
[----:B------:R-:W-:Y:S03]  /*57d0*/  USHF.R.U32.HI UR8, URZ, UR29, UR5 ;  /* 0x0000001dff087299 */ /* 0x000fe60008011605 */
[----:B------:R-:W-:Y:S02]  /*57e0*/  UMOV UR5, UR13 ;  /* 0x0000000d00057c82 */ /* 0x000fe40008000000 */
[----:B------:R-:W-:Y:S03]  /*57f0*/  @UP1 USHF.R.U32.HI UR4, URZ, UR19, UR5 ;  /* 0x00000013ff041299 */ /* 0x000fe60008011605 */
[----:B------:R-:W-:Y:S01]  /*5800*/  UMOV UR5, UR21 ;  /* 0x0000001500057c82 */ /* 0x000fe20008000000 */
[----:B------:R-:W-:Y:S02]  /*5810*/  UIMAD UR4, UR39, UR4, URZ ;  /* 0x00000004270472a4 */ /* 0x000fe4000f8e02ff */
[----:B------:R-:W-:Y:S02]  /*5820*/  @UP1 USHF.R.U32.HI UR7, URZ, UR19, UR5 ;  /* 0x00000013ff071299 */ /* 0x000fe40008011605 */
[----:B------:R-:W-:Y:S02]  /*5830*/  USEL UR5, UR16, UR8, !UP0 ;  /* 0x0000000810057287 */ /* 0x000fe4000c000000 */
[----:B------:R-:W-:Y:S02]  /*5840*/  UIMAD UR8, UR39, UR7, URZ ;  /* 0x00000007270872a4 */ /* 0x000fe4000f8e02ff */
[----:B------:R-:W-:Y:S03]  /*5850*/  UISETP.GE.AND UP0, UPT, UR6, UR4, UPT ;  /* 0x000000040600728c */ /* 0x000fe6000bf06270 */
[----:B------:R-:W-:Y:S01]  /*5860*/  UMOV UR4, UR11 ;  /* 0x0000000b00047c82 */ /* 0x000fe20008000000 */
[----:B------:R-:W-:Y:S02]  /*5870*/  UISETP.GE.OR UP0, UPT, UR5, UR8, UP0 ;  /* 0x000000080500728c */ /* 0x000fe40008706670 */
[----:B------:R-:W-:Y:S02]  /*5880*/  USHF.R.U32.HI UR4, URZ, UR19, UR4 ;  /* 0x00000013ff047299 */ /* 0x000fe40008011604 */
[----:B------:R-:W-:Y:S02]  /*5890*/  UIMAD.WIDE.U32 UR8, UR5, UR18, URZ ;  /* 0x00000012050872a5 */ /* 0x000fe4000f8e00ff */
[----:B------:R-:W-:Y:S04]  /*58a0*/  USEL UR10, UR6, UR4, !UP1 ;  /* 0x00000004060a7287 */ /* 0x000fe8000c800000 */
[----:B------:R-:W-:Y:S01]  /*58b0*/  UIADD3 UR11, UPT, UPT, -UR10, URZ, URZ ;  /* 0x000000ff0a0b7290 */ /* 0x000fe2000fffe1ff */
[----:B------:R-:W-:Y:S02]  /*58c0*/  @!UP0 UMOV UR4, UR9 ;  /* 0x0000000900048c82 */ /* 0x000fe40008000000 */
[----:B------:R-:W-:Y:S02]  /*58d0*/  @!UP0 USHF.R.U32.HI UR4, URZ, UR19, UR4 ;  /* 0x00000013ff048299 */ /* 0x000fe40008011604 */
[----:B------:R-:W-:Y:S02]  /*58e0*/  UIMAD UR8, UR39, UR11, UR6 ;  /* 0x0000000b270872a4 */ /* 0x000fe4000f8e0206 */
[----:B------:R-:W-:Y:S02]  /*58f0*/  @!UP0 USEL UR4, UR5, UR4, !UP1 ;  /* 0x0000000405048287 */ /* 0x000fe4000c800000 */
[----:B------:R-:W-:Y:S02]  /*5900*/  UISETP.NE.AND UP1, UPT, UR23, URZ, UPT ;  /* 0x000000ff1700728c */ /* 0x000fe4000bf25270 */
[----:B------:R-:W-:Y:S02]  /*5910*/  @!UP0 UIMAD UR8, UR7, UR8, UR4 ;  /* 0x00000008070882a4 */ /* 0x000fe4000f8e0204 */
[----:B------:R-:W-:Y:S02]  /*5920*/  @!UP0 UIADD3 UR9, UPT, UPT, UR10, -UR4, URZ ;  /* 0x800000040a098290 */ /* 0x000fe4000fffe0ff */
[----:B------:R-:W-:Y:S02]  /*5930*/  UIADD3 UR4, UPT, UPT, -UR5, URZ, URZ ;  /* 0x000000ff05047290 */ /* 0x000fe4000fffe1ff */
[----:B------:R-:W-:Y:S02]  /*5940*/  UIADD3 UR7, UPT, UPT, -UR6, URZ, URZ ;  /* 0x000000ff06077290 */ /* 0x000fe4000fffe1ff */
[----:B------:R-:W-:Y:S02]  /*5950*/  @!UP0 UIMAD UR6, UR9, UR39, UR5 ;  /* 0x00000027090682a4 */ /* 0x000fe4000f8e0205 */
[----:B------:R-:W-:Y:S02]  /*5960*/  UIMAD UR16, UR17, UR4, UR16 ;  /* 0x00000004111072a4 */ /* 0x000fe4000f8e0210 */
[----:B------:R-:W-:Y:S01]  /*5970*/  UIMAD UR15, UR30, UR7, UR15 ;  /* 0x000000071e0f72a4 */ /* 0x000fe2000f8e020f */
[----:B------:R-:W-:Y:S02]  /*5980*/  @!UP0 UMOV UR5, UR8 ;  /* 0x0000000800058c82 */ /* 0x000fe40008000000 */
[----:B------:R-:W-:Y:S02]  /*5990*/  UIMAD UR16, UR5, UR17, UR16 ;  /* 0x00000011051072a4 */ /* 0x000fe4000f8e0210 */
[----:B------:R-:W-:Y:S11]  /*59a0*/  UIMAD UR15, UR6, UR30, UR15 ;  /* 0x0000001e060f72a4 */ /* 0x000ff6000f8e020f */
[----:B------:R-:W-:Y:S01]  /*59b0*/  @!UPT UIADD3 URZ, UPT, UPT, URZ, URZ, URZ ;  /* 0x000000fffffff290 */ /* 0x000fe2000fffe0ff */
.L_x_99:
[----:B------:R-:W1:Y:S01]  /*59c0*/  @!UP3 LDCU.128 UR8, c[0x0][0xc10] ;  /* 0x00018200ff08b7ac */ /* 0x000e620008000c00 */
[----:B------:R-:W-:Y:S02]  /*59d0*/  ISETP.NE.U32.AND P1, PT, RZ, UR26, PT ;  /* 0x0000001aff007c0c */ /* 0x000fe4000bf25070 */
[----:B------:R-:W-:Y:S02]  /*59e0*/  SHF.L.U32 R9, R10, 0x1f, RZ ;  /* 0x0000001f0a097819 */ /* 0x000fe400000006ff */
[----:B------:R-:W-:Y:S01]  /*59f0*/  ISETP.NE.AND.EX P1, PT, RZ, UR27, PT, P1 ;  /* 0x0000001bff007c0c */ /* 0x000fe2000bf25310 */
[----:B------:R-:W2:Y:S01]  /*5a00*/  @!UP3 LDCU UR5, c[0x0][0xc0c] ;  /* 0x00018180ff05b7ac */ /* 0x000ea20008000800 */
[----:B-1----:R-:W-:Y:S07]  /*5a10*/  UIMAD.WIDE.U32 UR6, UR16, UR8, URZ ;  /* 0x00000008100672a5 */ /* 0x002fee000f8e00ff */
[----:B------:R-:W-:Y:S01]  /*5a20*/  @!UP3 UMOV UR4, UR7 ;  /* 0x000000070004bc82 */ /* 0x000fe20008000000 */
[----:B--2---:R-:W-:Y:S02]  /*5a30*/  @!UP3 UISETP.NE.AND UP0, UPT, UR5, 0x1, UPT ;  /* 0x000000010500b88c */ /* 0x004fe4000bf05270 */
[----:B------:R-:W-:Y:S02]  /*5a40*/  @!UP3 USHF.R.U32.HI UR4, URZ, UR9, UR4 ;  /* 0x00000009ff04b299 */ /* 0x000fe40008011604 */
[----:B------:R-:W-:Y:S02]  /*5a50*/  UIMAD.WIDE.U32 UR6, UR15, UR11, URZ ;  /* 0x0000000b0f0672a5 */ /* 0x000fe4000f8e00ff */
[----:B------:R-:W-:Y:S02]  /*5a60*/  @!UP3 USEL UR8, UR16, UR4, !UP0 ;  /* 0x000000041008b287 */ /* 0x000fe4000c000000 */
[----:B------:R-:W-:Y:S03]  /*5a70*/  @!UP3 UISETP.NE.AND UP0, UPT, UR10, 0x1, UPT ;  /* 0x000000010a00b88c */ /* 0x000fe6000bf05270 */
[----:B------:R-:W-:Y:S01]  /*5a80*/  @!UP3 UMOV UR6, UR7 ;  /* 0x000000070006bc82 */ /* 0x000fe20008000000 */
[----:B------:R-:W-:Y:S01]  /*5a90*/  USHF.L.U32 UR7, UR24, 0x7, URZ ;  /* 0x0000000718077899 */ /* 0x000fe200080006ff */
[----:B------:R-:W1:Y:S02]  /*5aa0*/  @!UP3 LDCU UR4, c[0x0][0xc20] ;  /* 0x00018400ff04b7ac */ /* 0x000e640008000800 */
[----:B-1----:R-:W-:Y:S04]  /*5ab0*/  @!UP3 USHF.R.U32.HI UR6, URZ, UR4, UR6 ;  /* 0x00000004ff06b299 */ /* 0x002fe80008011606 */
[----:B------:R-:W-:Y:S04]  /*5ac0*/  @!UP3 USEL UR6, UR15, UR6, !UP0 ;  /* 0x000000060f06b287 */ /* 0x000fe8000c000000 */
[----:B------:R-:W-:Y:S02]  /*5ad0*/  @!UP3 UIADD3 UR4, UPT, UPT, -UR8, UR6, URZ ;  /* 0x000000060804b290 */ /* 0x000fe4000fffe1ff */
[----:B------:R-:W-:Y:S02]  /*5ae0*/  @!UP3 UIADD3 UR6, UPT, UPT, UR8, -UR6, URZ ;  /* 0x800000060806b290 */ /* 0x000fe4000fffe0ff */
[----:B------:R-:W-:Y:S02]  /*5af0*/  @!UP3 UIMAD UR16, UR4, UR5, UR16 ;  /* 0x000000050410b2a4 */ /* 0x000fe4000f8e0210 */
[----:B------:R-:W-:Y:S01]  /*5b00*/  @!UP3 UIMAD UR15, UR6, UR10, UR15 ;  /* 0x0000000a060fb2a4 */ /* 0x000fe2000f8e020f */
[----:B------:R-:W-:Y:S11]  /*5b10*/  BRA.U UP4, `(.L_x_100) ;  /* 0x0000000104107547 */ /* 0x000ff6000b800000 */
[----:B------:R-:W-:Y:S04]  /*5b20*/  MOV R0, UR48 ;  /* 0x0000003000007c02 */ /* 0x000fe80008000f00 */
[----:B------:R-:W-:Y:S04]  /*5b30*/  SHF.L.U32 R11, R0, 0x1f, RZ ;  /* 0x0000001f000b7819 */ /* 0x000fe800000006ff */
[----:B------:R-:W1:Y:S02]  /*5b40*/  SYNCS.PHASECHK.TRANS64.TRYWAIT P2, [UR22+0x248], R11 ;  /* 0x0002480bff0075a7 */ /* 0x000e640008041116 */
[----:B-1----:R-:W-:Y:S05]  /*5b50*/  @!P2 BRA `(.L_x_101) ;  /* 0x00000044009ca947 */ /* 0x002fea0003800000 */
.L_x_100:
[----:B------:R-:W-:Y:S05]  /*5b60*/  BRA.U !UP6, `(.L_x_102) ;  /* 0x000000010e387547 */ /* 0x000fea000b800000 */
[----:B------:R-:W-:Y:S01]  /*5b70*/  UPLOP3.LUT UP1, UPT, UPT, UPT, UP5, 0x80, 0x8 ;  /* 0x000000000008789c */ /* 0x000fe20003f2f050 */
[----:B-1----:R-:W-:Y:S01]  /*5b80*/  HFMA2 R0, -RZ, RZ, 0, 5.9604644775390625e-08 ;  /* 0x00000001ff007431 */ /* 0x002fe200000001ff */
[----:B------:R-:W1:Y:S01]  /*5b90*/  LDCU.64 UR8, c[0x0][0x358] ;  /* 0x00006b00ff0877ac */ /* 0x000e620008000a00 */
[----:B------:R-:W-:Y:S03]  /*5ba0*/  IMAD.MOV.U32 R92, RZ, RZ, 0x1 ;  /* 0x00000001ff5c7424 */ /* 0x000fe600078e00ff */
[----:B------:R-:W-:Y:S05]  /*5bb0*/  PLOP3.LUT P2, PT, PT, PT, UP1, 0x80, 0x8 ;  /* 0x000000000008781c */ /* 0x000fea0003f4f018 */
[----:B------:R-:W2:Y:S01]  /*5bc0*/  @UP1 LDCU.64 UR4, c[0x0][0x988] ;  /* 0x00013100ff0417ac */ /* 0x000ea20008000a00 */
[----:B------:R-:W-:Y:S07]  /*5bd0*/  @UP1 UIMAD UR6, UR50, UR26, URZ ;  /* 0x0000001a320612a4 */ /* 0x000fee000f8e02ff */
[----:B------:R-:W-:Y:S01]  /*5be0*/  @!P2 PRMT R92, R0, 0x7610, R92 ;  /* 0x00007610005ca816 */ /* 0x000fe2000000005c */
[----:B--2---:R-:W-:Y:S06]  /*5bf0*/  @UP1 UIMAD.WIDE UR4, UR6, 0x4, UR4 ;  /* 0x00000004060418a5 */ /* 0x004fec000f8e0204 */
[----:B------:R-:W-:Y:S01]  /*5c00*/  IMAD.U32 R14, RZ, RZ, UR4 ;  /* 0x00000004ff0e7e24 */ /* 0x000fe2000f8e00ff */
[----:B------:R-:W-:Y:S04]  /*5c10*/  MOV R15, UR5 ;  /* 0x00000005000f7c02 */ /* 0x000fe80008000f00 */
[----:B------:R-:W2:Y:S01]  /*5c20*/  @!UP1 LDCU UR4, c[0x0][0x980] ;  /* 0x00013000ff0497ac */ /* 0x000ea20008000800 */
[----:B-1---5:R4:W5:Y:S02]  /*5c30*/  @P2 LDG.E R41, desc[UR8][R14.64] ;  /* 0x000000080e292981 */ /* 0x022964000c1e1900 */
[----:B--2-4-:R-:W-:Y:S07]  /*5c40*/  @!P2 IMAD.U32 R41, RZ, RZ, UR4 ;  /* 0x00000004ff29ae24 */ /* 0x014fee000f8e00ff */
.L_x_102:
[----:B-----5:R-:W-:Y:S01]  /*5c50*/  @!P1 FSETP.EQ.AND P3, PT, R41, RZ, PT ;  /* 0x000000ff2900920b */ /* 0x020fe20003f62000 */
[----:B------:R-:W-:Y:S01]  /*5c60*/  @!UPT UIADD3 URZ, UPT, UPT, URZ, URZ, URZ ;  /* 0x000000fffffff290 */ /* 0x000fe2000fffe0ff */
[----:B------:R-:W-:Y:S11]  /*5c70*/  @!P1 BRA `(.L_x_103) ;  /* 0x0000000000149947 */ /* 0x000ff60003800000 */
[----:B------:R-:W-:Y:S02]  /*5c80*/  LOP3.LUT P1, RZ, R92, 0xff, RZ, 0xc0, !PT ;  /* 0x000000ff5cff7812 */ /* 0x000fe4000782c0ff */
[----:B------:R-:W-:Y:S04]  /*5c90*/  PLOP3.LUT P3, PT, PT, PT, UP1, 0x80, 0x8 ;  /* 0x000000000008781c */ /* 0x000fe80003f6f018 */
[----:B------:R-:W-:Y:S07]  /*5ca0*/  PLOP3.LUT P3, PT, P3, PT, PT, 0x8, 0x80 ;  /* 0x000000000080781c */ /* 0x000fee0001f6e170 */
[----:B------:R-:W-:Y:S11]  /*5cb0*/  @P1 FSETP.EQ.AND P3, PT, R41, RZ, PT ;  /* 0x000000ff2900120b */ /* 0x000ff60003f62000 */
[----:B------:R-:W-:Y:S02]  /*5cc0*/  @!UPT UIADD3 URZ, UPT, UPT, URZ, URZ, URZ ;  /* 0x000000fffffff290 */ /* 0x000fe4000fffe0ff */
.L_x_103:
[----:B------:R-:W-:Y:S01]  /*5cd0*/  USHF.L.U32 UR11, UR52, 0x6, URZ ;  /* 0x00000006340b7899 */ /* 0x000fe200080006ff */
[----:B------:R-:W2:Y:S01]  /*5ce0*/  SYNCS.PHASECHK.TRANS64.TRYWAIT P1, [UR22+0x230], R9 ;  /* 0x00023009ff0075a7 */ /* 0x000ea20008021116 */
[----:B------:R-:W-:Y:S02]  /*5cf0*/  UISETP.NE.AND UP0, UPT, UR32, 0x1, UPT ;  /* 0x000000012000788c */ /* 0x000fe4000bf05270 */
[----:B------:R-:W-:Y:S01]  /*5d00*/  UIMAD.WIDE.U32 UR4, UR11, UR33, URZ ;  /* 0x000000210b0472a5 */ /* 0x000fe2000f8e00ff */
[----:B------:R-:W-:Y:S04]  /*5d10*/  ELECT P2, URZ, PT ;  /* 0x0000000000ff782f */ /* 0x000fe80003840000 */
[----:B------:R-:W-:Y:S02]  /*5d20*/  PLOP3.LUT P2, PT, P3, P2, PT, 0xf2, 0x2f ;  /* 0x00000000002f781c */ /* 0x000fe40001f45e72 */
[----:B------:R-:W-:Y:S02]  /*5d30*/  UMOV UR4, UR5 ;  /* 0x0000000500047c82 */ /* 0x000fe40008000000 */
[----:B------:R-:W-:Y:S04]  /*5d40*/  USHF.R.U32.HI UR4, URZ, UR34, UR4 ;  /* 0x00000022ff047299 */ /* 0x000fe80008011604 */
[----:B------:R-:W-:Y:S02]  /*5d50*/  USEL UR12, UR11, UR4, !UP0 ;  /* 0x000000040b0c7287 */ /* 0x000fe4000c000000 */
[----:B------:R-:W-:Y:S02]  /*5d60*/  UISETP.NE.AND UP0, UPT, UR35, 0x1, UPT ;  /* 0x000000012300788c */ /* 0x000fe4000bf05270 */
[----:B------:R-:W-:Y:S02]  /*5d70*/  UIMAD.WIDE.U32 UR4, UR12, UR40, URZ ;  /* 0x000000280c0472a5 */ /* 0x000fe4000f8e00ff */
[----:B------:R-:W-:Y:S01]  /*5d80*/  UIADD3 UR6, UPT, UPT, -UR12, URZ, URZ ;  /* 0x000000ff0c067290 */ /* 0x000fe2000fffe1ff */
[----:B-1----:R-:W-:Y:S03]  /*5d90*/  @!P2 IMAD.MOV.U32 R0, RZ, 0x20, RZ ;  /* 0x00000020ff00a824 */ /* 0x002fe600078e00ff */
[----:B------:R-:W-:Y:S01]  /*5da0*/  UIMAD UR11, UR32, UR6, UR11 ;  /* 0x00000006200b72a4 */ /* 0x000fe2000f8e020b */
[----:B------:R-:W-:Y:S01]  /*5db0*/  @!P2 IMAD.MOV.U32 R0, RZ, 0x400, R0 ;  /* 0x00000400ff00a824 */ /* 0x000fe200078e0000 */
[----:B------:R-:W-:Y:S02]  /*5dc0*/  UMOV UR4, UR5 ;  /* 0x0000000500047c82 */ /* 0x000fe40008000000 */
[----:B------:R-:W-:Y:S04]  /*5dd0*/  USHF.R.U32.HI UR4, URZ, UR41, UR4 ;  /* 0x00000029ff047299 */ /* 0x000fe80008011604 */
[----:B------:R-:W-:Y:S02]  /*5de0*/  USEL UR13, UR12, UR4, !UP0 ;  /* 0x000000040c0d7287 */ /* 0x000fe4000c000000 */
[----:B------:R-:W-:Y:S02]  /*5df0*/  UISETP.NE.AND UP0, UPT, UR42, 0x1, UPT ;  /* 0x000000012a00788c */ /* 0x000fe4000bf05270 */
[----:B------:R-:W-:Y:S07]  /*5e00*/  UIMAD.WIDE.U32 UR4, UR13, UR43, URZ ;  /* 0x0000002b0d0472a5 */ /* 0x000fee000f8e00ff */
[----:B------:R-:W-:Y:S02]  /*5e10*/  UMOV UR4, UR5 ;  /* 0x0000000500047c82 */ /* 0x000fe40008000000 */
[----:B------:R-:W-:Y:S04]  /*5e20*/  USHF.R.U32.HI UR4, URZ, UR51, UR4 ;  /* 0x00000033ff047299 */ /* 0x000fe80008011604 */
[----:B------:R-:W-:Y:S02]  /*5e30*/  USEL UR14, UR13, UR4, !UP0 ;  /* 0x000000040d0e7287 */ /* 0x000fe4000c000000 */
[----:B------:R-:W-:Y:S02]  /*5e40*/  UIADD3 UR4, UPT, UPT, -UR13, URZ, URZ ;  /* 0x000000ff0d047290 */ /* 0x000fe4000fffe1ff */
[----:B------:R-:W-:Y:S02]  /*5e50*/  UIADD3 UR5, UPT, UPT, -UR14, URZ, URZ ;  /* 0x000000ff0e057290 */ /* 0x000fe4000fffe1ff */
[----:B------:R-:W-:Y:S02]  /*5e60*/  UIMAD UR12, UR35, UR4, UR12 ;  /* 0x00000004230c72a4 */ /* 0x000fe4000f8e020c */
[----:B------:R-:W-:Y:S01]  /*5e70*/  UIMAD UR13, UR42, UR5, UR13 ;  /* 0x000000052a0d72a4 */ /* 0x000fe2000f8e020d */
[----:B--2---:R-:W-:Y:S11]  /*5e80*/  @!P1 BRA `(.L_x_104) ;  /* 0x0000004000e89947 */ /* 0x004ff60003800000 */
.L_x_223:
[----:B------:R-:W-:Y:S01]  /*5e90*/  @!P2 R2UR UR4, R0 ;  /* 0x000000000004a2ca */ /* 0x000fe200000e0000 */
[----:B------:R-:W-:Y:S01]  /*5ea0*/  VOTEU.ALL UP0, P2 ;  /* 0x0000000000ff7886 */ /* 0x000fe20001000000 */
[----:B-1----:R-:W-:Y:S02]  /*5eb0*/  @!P2 IADD3 R2, P1, PT, R12, 0x680, RZ ;  /* 0x000006800c02a810 */ /* 0x002fe40007f3e0ff */
[----:B------:R-:W-:Y:S02]  /*5ec0*/  @P0 SHF.R.U32.HI R4, RZ, 0x10, R5 ;  /* 0x00000010ff040819 */ /* 0x000fe40000011605 */
[----:B------:R-:W-:Y:S01]  /*5ed0*/  @!P2 R2UR UR5, R2 ;  /* 0x000000000205a2ca */ /* 0x000fe200000e0000 */
[----:B------:R-:W-:Y:S01]  /*5ee0*/  @!P2 IMAD.X R0, RZ, RZ, R13, P1 ;  /* 0x000000ffff00a224 */ /* 0x000fe200008e060d */
[----:B------:R-:W-:Y:S01]  /*5ef0*/  @!UP0 UIADD3 UR8, UPT, UPT, UR22, 0x400, URZ ;  /* 0x0000040016088890 */ /* 0x000fe2000fffe0ff */
[----:B------:R-:W-:Y:S04]  /*5f00*/  @P0 R2UR UR50, R4 ;  /* 0x00000000043202ca */ /* 0x000fe800000e0000 */
[----:B------:R-:W-:Y:S01]  /*5f10*/  @!UP0 UPRMT UR6, UR4, 0x5410, URZ ;  /* 0x0000541004068896 */ /* 0x000fe200080000ff */
[----:B------:R-:W-:Y:S01]  /*5f20*/  @!P2 R2UR UR4, R0 ;  /* 0x000000000004a2ca */ /* 0x000fe200000e0000 */
[----:B------:R-:W-:Y:S01]  /*5f30*/  VOTEU.ALL UP0, P2 ;  /* 0x0000000000ff7886 */ /* 0x000fe20001000000 */
[----:B------:R-:W-:Y:S03]  /*5f40*/  @!P2 IMAD.MOV.U32 R0, RZ, RZ, 0x1000 ;  /* 0x00001000ff00a424 */ /* 0x000fe600078e00ff */
[----:B------:R-:W-:Y:S01]  /*5f50*/  IMAD.U32 R14, RZ, RZ, UR5 ;  /* 0x00000005ff0e7e24 */ /* 0x000fe2000f8e00ff */
[----:B------:R-:W-:Y:S01]  /*5f60*/  @!UP0 UMOV UR9, UR25 ;  /* 0x0000001900098c82 */ /* 0x000fe20008000000 */
[----:B------:R-:W-:Y:S06]  /*5f70*/  @!UP0 UMOV UR10, UR7 ;  /* 0x00000007000a8c82 */ /* 0x000fec0008000000 */
[----:B------:R-:W-:Y:S01]  /*5f80*/  IMAD.U32 R15, RZ, RZ, UR4 ;  /* 0x00000004ff0f7e24 */ /* 0x000fe2000f8e00ff */
[----:B------:R-:W-:Y:S04]  /*5f90*/  @!P2 R2UR UR4, R14 ;  /* 0x000000000e04a2ca */ /* 0x000fe800000e0000 */
[----:B------:R-:W-:Y:S11]  /*5fa0*/  @!P2 R2UR UR5, R15 ;  /* 0x000000000f05a2ca */ /* 0x000ff600000e0000 */
[----:B------:R-:W-:Y:S02]  /*5fb0*/  @!UPT UIADD3 URZ, UPT, UPT, URZ, URZ, URZ ;  /* 0x000000fffffff290 */ /* 0x000fe4000fffe0ff */
[----:B------:R1:W-:Y:S01]  /*5fc0*/  @!UP0 UTMALDG.5D.IM2COL [UR8], [UR4], UR6 ;  /* 0x00000008040083b4 */ /* 0x0003e20008060006 */
[----:B------:R1:W-:Y:S01]  /*5fd0*/  @!P2 SYNCS.ARRIVE.TRANS64.RED.A0TR RZ, [UR22+0x220], R0 ;  /* 0x00022000ffffa9a7 */ /* 0x0003e20008300416 */
[----:B------:R-:W-:Y:S01]  /*5fe0*/  SYNCS.ARRIVE.TRANS64.RED.A1T0 RZ, [UR45], RZ ;  /* 0x000000ffffff79a7 */ /* 0x000fe2000810042d */
[----:B------:R-:W2:Y:S02]  /*5ff0*/  SYNCS.PHASECHK.TRANS64.TRYWAIT P1, [UR22+0x238], R9 ;  /* 0x00023809ff0075a7 */ /* 0x000ea40008021116 */
[----:B-12---:R-:W-:Y:S05]  /*6000*/  @!P1 BRA `(.L_x_105) ;  /* 0x0000004000a09947 */ /* 0x006fea0003800000 */
.L_x_225:
[----:B-1----:R-:W-:Y:S01]  /*6010*/  @!P2 IMAD.MOV.U32 R0, RZ, 0x20, RZ ;  /* 0x00000020ff00a824 */ /* 0x002fe200078e00ff */
[----:B------:R-:W-:Y:S01]  /*6020*/  @!P2 IADD3 R2, P0, PT, R12, 0x680, RZ ;  /* 0x000006800c02a810 */ /* 0x000fe20007f1e0ff */
[----:B------:R-:W-:Y:S01]  /*6030*/  VOTEU.ALL UP0, P2 ;  /* 0x0000000000ff7886 */ /* 0x000fe20001000000 */
[----:B------:R-:W-:Y:S01]  /*6040*/  R2UR UR21, R99 ;  /* 0x00000000631572ca */ /* 0x000fe200000e0000 */
[----:B------:R-:W-:Y:S01]  /*6050*/  @!P2 IMAD.MOV.U32 R0, RZ, 0x400, R0 ;  /* 0x00000400ff00a824 */ /* 0x000fe200078e0000 */
[----:B------:R-:W-:Y:S01]  /*6060*/  @!P2 R2UR UR5, R2 ;  /* 0x000000000205a2ca */ /* 0x000fe200000e0000 */
[----:B------:R-:W-:Y:S01]  /*6070*/  UPLOP3.LUT UP4, UPT, UPT, UPT, UPT, 0x80, 0x8 ;  /* 0x000000000008789c */ /* 0x000fe20003f8f070 */
[----:B------:R-:W-:Y:S01]  /*6080*/  R2UR UR20, R100 ;  /* 0x00000000641472ca */ /* 0x000fe200000e0000 */
[----:B------:R-:W-:Y:S01]  /*6090*/  @!UP0 UIADD3 UR8, UPT, UPT, UR22, 0x1400, URZ ;  /* 0x0000140016088890 */ /* 0x000fe2000fffe0ff */
[----:B------:R-:W-:Y:S01]  /*60a0*/  @!P2 R2UR UR4, R0 ;  /* 0x000000000004a2ca */ /* 0x000fe200000e0000 */
[----:B------:R-:W-:Y:S01]  /*60b0*/  @!P2 IMAD.X R0, RZ, RZ, R13, P0 ;  /* 0x000000ffff00a224 */ /* 0x000fe200000e060d */
[----:B------:R-:W-:Y:S01]  /*60c0*/  @!UP0 UIADD3 UR10, UPT, UPT, UR7, 0x40, URZ ;  /* 0x00000040070a8890 */ /* 0x000fe2000fffe0ff */
[----:B------:R-:W-:Y:S01]  /*60d0*/  LOP3.LUT R10, R10, 0x1, RZ, 0x3c, !PT ;  /* 0x000000010a0a7812 */ /* 0x000fe200078e3cff */
[----:B------:R-:W-:Y:S01]  /*60e0*/  @!UP0 UIADD3 UR9, UPT, UPT, UR22, 0x228, URZ ;  /* 0x0000022816098890 */ /* 0x000fe2000fffe0ff */
[----:B------:R-:W-:Y:S02]  /*60f0*/  LOP3.LUT R8, R8, 0x1, RZ, 0x3c, !PT ;  /* 0x0000000108087812 */ /* 0x000fe400078e3cff */
[----:B------:R-:W-:Y:S02]  /*6100*/  UIADD3 UR24, UPT, UPT, UR15, UR21, URZ ;  /* 0x000000150f187290 */ /* 0x000fe4000fffe0ff */
[----:B------:R-:W-:Y:S02]  /*6110*/  IMAD.U32 R4, RZ, RZ, UR5 ;  /* 0x00000005ff047e24 */ /* 0x000fe4000f8e00ff */
[----:B------:R-:W-:Y:S02]  /*6120*/  UIADD3 UR52, UPT, UPT, UR16, UR20, URZ ;  /* 0x0000001410347290 */ /* 0x000fe4000fffe0ff */
[----:B------:R-:W-:Y:S01]  /*6130*/  @!UP0 UPRMT UR6, UR4, 0x5410, URZ ;  /* 0x0000541004068896 */ /* 0x000fe200080000ff */
[----:B------:R-:W-:Y:S01]  /*6140*/  @!P2 R2UR UR4, R0 ;  /* 0x000000000004a2ca */ /* 0x000fe200000e0000 */
[----:B------:R-:W-:Y:S11]  /*6150*/  VOTEU.ALL UP0, P2 ;  /* 0x0000000000ff7886 */ /* 0x000ff60001000000 */
[----:B------:R-:W-:Y:S01]  /*6160*/  @!UPT UIADD3 URZ, UPT, UPT, URZ, URZ, URZ ;  /* 0x000000fffffff290 */ /* 0x000fe2000fffe0ff */
[----:B------:R-:W-:Y:S01]  /*6170*/  IMAD.U32 R5, RZ, RZ, UR4 ;  /* 0x00000004ff057e24 */ /* 0x000fe2000f8e00ff */
[----:B------:R-:W-:Y:S04]  /*6180*/  @!P2 R2UR UR4, R4 ;  /* 0x000000000404a2ca */ /* 0x000fe800000e0000 */
[----:B------:R-:W-:Y:S11]  /*6190*/  @!P2 R2UR UR5, R5 ;  /* 0x000000000505a2ca */ /* 0x000ff600000e0000 */
[----:B------:R-:W-:Y:S02]  /*61a0*/  @!UPT UIADD3 URZ, UPT, UPT, URZ, URZ, URZ ;  /* 0x000000fffffff290 */ /* 0x000fe4000fffe0ff */
[----:B------:R1:W-:Y:S01]  /*61b0*/  @!UP0 UTMALDG.5D.IM2COL [UR8], [UR4], UR6 ;  /* 0x00000008040083b4 */ /* 0x0003e20008060006 */
[----:B------:R1:W-:Y:S01]  /*61c0*/  @!P2 SYNCS.ARRIVE.TRANS64.RED.A0TR RZ, [UR22+0x228], R3 ;  /* 0x00022803ffffa9a7 */ /* 0x0003e20008300416 */
[----:B------:R-:W-:Y:S01]  /*61d0*/  SYNCS.ARRIVE.TRANS64.RED.A1T0 RZ, [UR44], RZ ;  /* 0x000000ffffff79a7 */ /* 0x000fe2000810042c */
[----:B------:R-:W-:Y:S05]  /*61e0*/  BRA.U UP2, `(.L_x_106) ;  /* 0xfffffff102d47547 */ /* 0x000fea000b83ffff */
[----:B-1----:R-:W-:-:S04]  /*61f0*/  SHF.L.U32 R3, R10, 0x1f, RZ ;  /* 0x0000001f0a037819 */ /* 0x002fc800000006ff */
[----:B------:R-:W1:Y:S02]  /*6200*/  SYNCS.PHASECHK.TRANS64.TRYWAIT P0, [UR22+0x230], R3 ;  /* 0x00023003ff0075a7 */ /* 0x000e640008001116 */
[----:B-1----:R-:W-:Y:S05]  /*6210*/  @!P0 BRA `(.L_x_107) ;  /* 0x0000004000348947 */ /* 0x002fea0003800000 */
.L_x_227:
[----:B-1----:R-:W-:-:S07]  /*6220*/  MOV R0, UR22 ;  /* 0x0000001600007c02 */ /* 0x002fce0008000f00 */
.L_x_108:
[----:B-1----:R-:W-:-:S04]  /*6230*/  SHF.L.U32 R3, R10, 0x1f, RZ ;  /* 0x0000001f0a037819 */ /* 0x002fc800000006ff */
[----:B------:R1:W2:Y:S03]  /*6240*/  SYNCS.PHASECHK.TRANS64.TRYWAIT P0, [R0+URZ+0x238], R3 ;  /* 0x00023803000075a7 */ /* 0x0002a600080011ff */
[----:B--2---:R-:W-:Y:S05]  /*6250*/  @!P0 NANOSLEEP.SYNCS 0x989680 ;  /* 0x009896800000895d */ /* 0x004fea0003900000 */
[----:B------:R-:W2:Y:S02]  /*6260*/  @!P0 SYNCS.PHASECHK.TRANS64 P0, [R0+URZ+0x238], R3 ;  /* 0x00023803000085a7 */ /* 0x000ea400080010ff */
[----:B--23--:R-:W-:Y:S05]  /*6270*/  @P0 EXIT ;  /* 0x000000000000094d */ /* 0x00cfea0003800000 */
[----:B------:R-:W-:Y:S05]  /*6280*/  BRA `(.L_x_108) ;  /* 0xfffffffc00e87947 */ /* 0x000fea000383ffff */
.L_x_97:
[----:B------:R-:W-:-:S06]  /*6290*/  UISETP.GE.AND UP0, UPT, UR18, 0x4, UPT ;  /* 0x000000041200788c */ /* 0x000fcc000bf06270 */
[----:B------:R-:W-:-:S13]  /*62a0*/  PLOP3.LUT P0, PT, PT, PT, UP0, 0x80, 0x8 ;  /* 0x000000000008781c */ /* 0x000fda0003f0f008 */
[----:B-1----:R-:W-:Y:S05]  /*62b0*/  @!P0 EXIT ;  /* 0x000000000000894d */ /* 0x002fea0003800000 */
[----:B------:R-:W1:Y:S08]  /*62c0*/  S2UR UR4, SR_CgaCtaId ;  /* 0x00000000000479c3 */ /* 0x000e700000008800 */
[----:B------:R-:W-:Y:S01]  /*62d0*/  BAR.SYNC.DEFER_BLOCKING 0x6, 0xa0 ;  /* 0x0182800000007b1d */ /* 0x000fe20000010000 */
[C---:B------:R-:W-:Y:S01]  /*62e0*/  IMAD.SHL.U32 R6, R90.reuse, 0x40, RZ ;  /* 0x000000405a067824 */ /* 0x040fe200078e00ff */
[C---:B------:R-:W-:Y:S01]  /*62f0*/  SHF.L.U32 R37, R90.reuse, 0x10, RZ ;  /* 0x000000105a257819 */ /* 0x040fe200000006ff */
[C---:B------:R-:W-:Y:S01]  /*6300*/  IMAD.SHL.U32 R3, R90.reuse, 0x2, RZ ;  /* 0x000000025a037824 */ /* 0x040fe200078e00ff */
[C---:B------:R-:W-:Y:S01]  /*6310*/  LOP3.LUT R91, R90.reuse, 0x60, RZ, 0xc0, !PT ;  /* 0x000000605a5b7812 */ /* 0x040fe200078ec0ff */
[----:B------:R-:W-:Y:S01]  /*6320*/  IMAD.SHL.U32 R89, R90, 0x20, RZ ;  /* 0x000000205a597824 */ /* 0x000fe200078e00ff */
[----:B------:R-:W-:Y:S01]  /*6330*/  UMOV UR49, 0x400 ;  /* 0x0000040000317882 */ /* 0x000fe20000000000 */
[----:B------:R-:W-:Y:S01]  /*6340*/  LOP3.LUT R4, R6, 0x180, RZ, 0xc0, !PT ;  /* 0x0000018006047812 */ /* 0x000fe200078ec0ff */
[----:B------:R-:W2:Y:S01]  /*6350*/  LDC.64 R84, c[0x0][0x9b0] ;  /* 0x00026c00ff547b82 */ /* 0x000ea20000000a00 */
[----:B------:R-:W-:Y:S01]  /*6360*/  IMAD.MOV.U32 R36, RZ, RZ, RZ ;  /* 0x000000ffff247224 */ /* 0x000fe200078e00ff */
[----:B------:R-:W-:Y:S01]  /*6370*/  LOP3.LUT R89, R89, 0xc00, RZ, 0xc0, !PT ;  /* 0x00000c0059597812 */ /* 0x000fe200078ec0ff */
[----:B------:R-:W-:Y:S01]  /*6380*/  IMAD.MOV.U32 R88, RZ, RZ, RZ ;  /* 0x000000ffff587224 */ /* 0x000fe200078e00ff */
[----:B------:R-:W-:Y:S01]  /*6390*/  LOP3.LUT R3, R4, 0x20, R3, 0xf8, !PT ;  /* 0x0000002004037812 */ /* 0x000fe200078ef803 */
[----:B------:R-:W-:Y:S01]  /*63a0*/  IMAD.SHL.U32 R4, R90, 0x8, RZ ;  /* 0x000000085a047824 */ /* 0x000fe200078e00ff */
[----:B------:R-:W-:-:S02]  /*63b0*/  LOP3.LUT R89, R89, 0x40, R6, 0xf8, !PT ;  /* 0x0000004059597812 */ /* 0x000fc400078ef806 */
[----:B------:R-:W-:Y:S01]  /*63c0*/  CS2R R86, SRZ ;  /* 0x0000000000567805 */ /* 0x000fe2000001ff00 */
[----:B------:R-:W3:Y:S01]  /*63d0*/  LDC.64 R74, c[0x0][0x9a8] ;  /* 0x00026a00ff4a7b82 */ /* 0x000ee20000000a00 */
[----:B------:R-:W-:Y:S01]  /*63e0*/  LOP3.LUT R90, R90, 0x2, RZ, 0xc0, !PT ;  /* 0x000000025a5a7812 */ /* 0x000fe200078ec0ff */
[----:B------:R-:W-:Y:S01]  /*63f0*/  IMAD.MOV.U32 R73, RZ, RZ, RZ ;  /* 0x000000ffff497224 */ /* 0x000fe200078e00ff */
[----:B------:R-:W-:Y:S01]  /*6400*/  LOP3.LUT R4, R3, 0x30, R4, 0x78, !PT ;  /* 0x0000003003047812 */ /* 0x000fe200078e7804 */
[----:B------:R-:W4:Y:S01]  /*6410*/  LDCU UR60, c[0x0][0x370] ;  /* 0x00006e00ff3c77ac */ /* 0x000f220008000800 */
[----:B------:R-:W-:Y:S01]  /*6420*/  LOP3.LUT R89, R89, 0x200, R6, 0xf8, !PT ;  /* 0x0000020059597812 */ /* 0x000fe200078ef806 */
[----:B------:R-:W-:Y:S01]  /*6430*/  IMAD.MOV R102, RZ, RZ, -R90 ;  /* 0x000000ffff667224 */ /* 0x000fe200078e0a5a */
[----:B------:R-:W-:Y:S01]  /*6440*/  LOP3.LUT R37, R37, 0x600000, RZ, 0xc0, !PT ;  /* 0x0060000025257812 */ /* 0x000fe200078ec0ff */
[----:B-1----:R-:W-:Y:S01]  /*6450*/  ULEA UR49, UR4, UR49, 0x18 ;  /* 0x0000003104317291 */ /* 0x002fe2000f8ec0ff */
[----:B------:R-:W-:Y:S01]  /*6460*/  LOP3.LUT R89, R89, R4, RZ, 0xfc, !PT ;  /* 0x0000000459597212 */ /* 0x000fe200078efcff */
[----:B------:R-:W1:Y:S01]  /*6470*/  LDCU.128 UR4, c[0x0][0xb80] ;  /* 0x00017000ff0477ac */ /* 0x000e620008000c00 */
[----:B------:R-:W2:Y:S06]  /*6480*/  LDCU UR48, c[0x0][0xc0c] ;  /* 0x00018180ff3077ac */ /* 0x000eac0008000800 */
[----:B------:R-:W4:Y:S01]  /*6490*/  LDS R2, [UR49+0x2a0] ;  /* 0x0002a031ff027984 */ /* 0x000f220008000800 */
[----:B------:R-:W2:Y:S01]  /*64a0*/  LDCU UR38, c[0x0][0xc30] ;  /* 0x00018600ff2677ac */ /* 0x000ea20008000800 */
[----:B------:R-:W2:Y:S01]  /*64b0*/  LDCU.64 UR54, c[0x0][0x988] ;  /* 0x00013100ff3677ac */ /* 0x000ea20008000a00 */
[----:B------:R-:W2:Y:S01]  /*64c0*/  LDCU.64 UR46, c[0x0][0xc28] ;  /* 0x00018500ff2e77ac */ /* 0x000ea20008000a00 */
[----:B-1----:R-:W-:Y:S01]  /*64d0*/  IMAD.U32 R98, RZ, RZ, UR4 ;  /* 0x00000004ff627e24 */ /* 0x002fe2000f8e00ff */
[----:B------:R-:W-:Y:S01]  /*64e0*/  MOV R95, UR7 ;  /* 0x00000007005f7c02 */ /* 0x000fe20008000f00 */
[----:B------:R-:W-:Y:S01]  /*64f0*/  IMAD.U32 R97, RZ, RZ, UR5 ;  /* 0x00000005ff617e24 */ /* 0x000fe2000f8e00ff */
[----:B------:R-:W-:Y:S01]  /*6500*/  UIADD3 UR4, UPT, UPT, UR49, 0x2400, URZ ;  /* 0x0000240031047890 */ /* 0x000fe2000fffe0ff */
[----:B------:R-:W-:Y:S01]  /*6510*/  IMAD.U32 R96, RZ, RZ, UR6 ;  /* 0x00000006ff607e24 */ /* 0x000fe2000f8e00ff */
[----:B------:R-:W-:Y:S01]  /*6520*/  UIADD3 UR5, UPT, UPT, UR49, 0x400, URZ ;  /* 0x0000040031057890 */ /* 0x000fe2000fffe0ff */
[----:B------:R-:W1:Y:S03]  /*6530*/  LDCU.64 UR62, c[0x0][0x990] ;  /* 0x00013200ff3e77ac */ /* 0x000e660008000a00 */
[----:B------:R-:W-:-:S02]  /*6540*/  IMAD.U32 R103, RZ, RZ, UR4 ;  /* 0x00000004ff677e24 */ /* 0x000fc4000f8e00ff */
[----:B------:R-:W-:Y:S01]  /*6550*/  MOV R94, UR5 ;  /* 0x00000005005e7c02 */ /* 0x000fe20008000f00 */
[----:B------:R-:W1:Y:S01]  /*6560*/  LDCU.128 UR56, c[0x0][0xc10] ;  /* 0x00018200ff3877ac */ /* 0x000e620008000c00 */
[----:B------:R-:W1:Y:S01]  /*6570*/  LDCU UR53, c[0x0][0x374] ;  /* 0x00006e80ff3577ac */ /* 0x000e620008000800 */
[C---:B----4-:R-:W-:Y:S01]  /*6580*/  VIADD R3, R2.reuse, 0x80 ;  /* 0x0000008002037836 */ /* 0x050fe20000000000 */
[----:B------:R-:W-:-:S04]  /*6590*/  LOP3.LUT R2, R2, 0xffff, RZ, 0xc0, !PT ;  /* 0x0000ffff02027812 */ /* 0x000fc800078ec0ff */
[----:B------:R-:W-:-:S05]  /*65a0*/  LOP3.LUT R3, R3, 0xffff, RZ, 0xc0, !PT ;  /* 0x0000ffff03037812 */ /* 0x000fca00078ec0ff */
[----:B-123--:R4:W-:Y:S02]  /*65b0*/  STL.64 [R1], R2 ;  /* 0x0000000201007387 */ /* 0x00e9e40000100a00 */
.L_x_135:
[----:B----4-:R-:W-:Y:S04]  /*65c0*/  SHF.L.U32 R3, R87, 0x1f, RZ ;  /* 0x0000001f57037819 */ /* 0x010fe800000006ff */
[----:B-1----:R-:W1:Y:S02]  /*65d0*/  SYNCS.PHASECHK.TRANS64.TRYWAIT P0, [UR49+0x250], R3 ;  /* 0x00025003ff0075a7 */ /* 0x002e640008001131 */
[----:B-1----:R-:W-:Y:S05]  /*65e0*/  @!P0 BRA `(.L_x_109) ;  /* 0x0000003c00588947 */ /* 0x002fea0003800000 */
.L_x_229:
[----:B------:R-:W2:Y:S01]  /*65f0*/  LDS.128 R4, [UR49+0x290] ;  /* 0x00029031ff047984 */ /* 0x000ea20008000c00 */
[----:B------:R-:W-:Y:S01]  /*6600*/  UIADD3 UR4, UPT, UPT, UR49, 0x258, URZ ;  /* 0x0000025831047890 */ /* 0x000fe2000fffe0ff */
[----:B------:R-:W-:Y:S01]  /*6610*/  IMAD R2, R36, 0x4, R1 ;  /* 0x0000000424027824 */ /* 0x000fe200078e0201 */
[----:B------:R-:W-:Y:S01]  /*6620*/  UISETP.GE.AND UP0, UPT, UR39, 0x1, UPT ;  /* 0x000000012700788c */ /* 0x000fe2000bf06270 */
[----:B------:R-:W-:Y:S01]  /*6630*/  @!PT LDS RZ, [RZ] ;  /* 0x00000000fffff984 */ /* 0x000fe20000000800 */
[----:B------:R-:W-:Y:S01]  /*6640*/  @!PT LDS RZ, [RZ] ;  /* 0x00000000fffff984 */ /* 0x000fe20000000800 */
[----:B------:R-:W-:Y:S01]  /*6650*/  @!PT LDS RZ, [RZ] ;  /* 0x00000000fffff984 */ /* 0x000fe20000000800 */
[----:B------:R-:W-:Y:S01]  /*6660*/  @!PT LDS RZ, [RZ] ;  /* 0x00000000fffff984 */ /* 0x000fe20000000800 */
[----:B------:R3:W-:Y:S06]  /*6670*/  MEMBAR.ALL.CTA ;  /* 0x0000000000007992 */ /* 0x0007ec0000008000 */
[----:B---3--:R-:W3:Y:S01]  /*6680*/  FENCE.VIEW.ASYNC.S ;  /* 0x00000000000073c6 */ /* 0x008ee20000000000 */
[----:B------:R-:W-:Y:S09]  /*6690*/  UPRMT UR4, URZ, 0x654, UR4 ;  /* 0x00000654ff047896 */ /* 0x000ff20008000004 */
[----:B---3--:R-:W-:Y:S01]  /*66a0*/  SYNCS.ARRIVE.TRANS64.RED.A1T0 RZ, [UR4], RZ ;  /* 0x000000ffffff79a7 */ /* 0x008fe20008100404 */
[----:B------:R-:W5:Y:S01]  /*66b0*/  LDL R2, [R2] ;  /* 0x0000000002027983 */ /* 0x000f620000100800 */
[----:B--2---:R-:W-:Y:S11]  /*66c0*/  LOP3.LUT P0, RZ, R6, 0x1, RZ, 0xc0, !PT ;  /* 0x0000000106ff7812 */ /* 0x004ff6000780c0ff */
[----:B------:R-:W-:Y:S02]  /*66d0*/  @!UPT UIADD3 URZ, UPT, UPT, URZ, URZ, URZ ;  /* 0x000000fffffff290 */ /* 0x000fe4000fffe0ff */
[----:B------:R-:W-:Y:S01]  /*66e0*/  VOTEU.ANY UP1, P0 ;  /* 0x0000000000ff7886 */ /* 0x000fe20000020100 */
[----:B------:R-:W-:Y:S01]  /*66f0*/  PLOP3.LUT P0, PT, PT, PT, UP1, 0x80, 0x8 ;  /* 0x000000000008781c */ /* 0x000fe20003f0f018 */
[----:B------:R-:W-:Y:S11]  /*6700*/  UP2UR UR51, UPR, URZ, 0x2 ;  /* 0x00000002ff337883 */ /* 0x000ff60008000000 */
[----:B------:R-:W-:Y:S01]  /*6710*/  @!UPT UIADD3 URZ, UPT, UPT, URZ, URZ, URZ ;  /* 0x000000fffffff290 */ /* 0x000fe2000fffe0ff */
[----:B-1----:R-:W-:Y:S02]  /*6720*/  @P0 MOV R3, R4 ;  /* 0x0000000400030202 */ /* 0x002fe40000000f00 */
[----:B------:R-:W-:Y:S02]  /*6730*/  @P0 LOP3.LUT R0, R5, 0xffff, RZ, 0xc0, !PT ;  /* 0x0000ffff05000812 */ /* 0x000fe400078ec0ff */
[----:B------:R-:W-:Y:S02]  /*6740*/  @P0 R2UR UR5, R3 ;  /* 0x00000000030502ca */ /* 0x000fe400000e0000 */
[----:B------:R-:W-:Y:S11]  /*6750*/  @P0 R2UR UR4, R0 ;  /* 0x00000000000402ca */ /* 0x000ff600000e0000 */
[----:B------:R-:W-:Y:S02]  /*6760*/  @UP1 UMOV UR37, UR5 ;  /* 0x0000000500251c82 */ /* 0x000fe40008000000 */
[----:B------:R-:W-:Y:S01]  /*6770*/  @UP1 UMOV UR36, UR4 ;  /* 0x0000000400241c82 */ /* 0x000fe20008000000 */
[----:B------:R-:W-:Y:S05]  /*6780*/  BRA.U !UP0, `(.L_x_110) ;  /* 0x0000000108cc7547 */ /* 0x000fea000b800000 */
[----:B------:R-:W1:Y:S01]  /*6790*/  LDCU UR9, c[0x0][0xc20] ;  /* 0x00018400ff0977ac */ /* 0x000e620008000800 */
[----:B------:R-:W-:Y:S02]  /*67a0*/  UIMAD.WIDE.U32 UR4, UR53, UR59, URZ ;  /* 0x0000003b350472a5 */ /* 0x000fe4000f8e00ff */
[----:B------:R-:W-:Y:S02]  /*67b0*/  UIMAD.WIDE.U32 UR6, UR60, UR56, URZ ;  /* 0x000000383c0672a5 */ /* 0x000fe4000f8e00ff */
[----:B------:R-:W-:Y:S02]  /*67c0*/  UIMAD.WIDE.U32 UR10, UR36, UR59, URZ ;  /* 0x0000003b240a72a5 */ /* 0x000fe4000f8e00ff */
[----:B------:R-:W-:Y:S02]  /*67d0*/  UISETP.NE.AND UP0, UPT, UR58, 0x1, UPT ;  /* 0x000000013a00788c */ /* 0x000fe4000bf05270 */
[----:B------:R-:W-:Y:S02]  /*67e0*/  UISETP.NE.AND UP1, UPT, UR48, 0x1, UPT ;  /* 0x000000013000788c */ /* 0x000fe4000bf25270 */
[----:B------:R-:W-:Y:S02]  /*67f0*/  UISETP.NE.AND UP2, UPT, UR39, 0x1, UPT ;  /* 0x000000012700788c */ /* 0x000fe4000bf45270 */
[----:B------:R-:W-:Y:S01]  /*6800*/  UIMAD.WIDE.U32 UR12, UR37, UR56, URZ ;  /* 0x00000038250c72a5 */ /* 0x000fe2000f8e00ff */
[----:B------:R-:W-:Y:S01]  /*6810*/  UMOV UR4, UR5 ;  /* 0x0000000500047c82 */ /* 0x000fe20008000000 */
[----:B------:R-:W-:Y:S01]  /*6820*/  UMOV UR6, UR11 ;  /* 0x0000000b00067c82 */ /* 0x000fe20008000000 */
[----:B-1----:R-:W-:Y:S03]  /*6830*/  USHF.R.U32.HI UR8, URZ, UR9, UR4 ;  /* 0x00000009ff087299 */ /* 0x002fe60008011604 */
[----:B------:R-:W-:Y:S02]  /*6840*/  UMOV UR4, UR7 ;  /* 0x0000000700047c82 */ /* 0x000fe40008000000 */
[----:B------:R-:W-:Y:S02]  /*6850*/  USHF.R.U32.HI UR5, URZ, UR57, UR4 ;  /* 0x00000039ff057299 */ /* 0x000fe40008011604 */
[----:B------:R-:W-:Y:S02]  /*6860*/  USEL UR4, UR53, UR8, !UP0 ;  /* 0x0000000835047287 */ /* 0x000fe4000c000000 */
[----:B------:R-:W-:Y:S02]  /*6870*/  USHF.R.U32.HI UR8, URZ, UR9, UR6 ;  /* 0x00000009ff087299 */ /* 0x000fe40008011606 */
[----:B------:R-:W-:Y:S02]  /*6880*/  UIMAD.WIDE.U32 UR6, UR4, UR46, URZ ;  /* 0x0000002e040672a5 */ /* 0x000fe4000f8e00ff */
[----:B------:R-:W-:Y:S02]  /*6890*/  USEL UR9, UR60, UR5, !UP1 ;  /* 0x000000053c097287 */ /* 0x000fe4000c800000 */
[----:B------:R-:W-:Y:S02]  /*68a0*/  USEL UR8, UR36, UR8, !UP0 ;  /* 0x0000000824087287 */ /* 0x000fe4000c000000 */
[----:B------:R-:W-:Y:S01]  /*68b0*/  UIMAD.WIDE.U32 UR10, UR9, UR46, URZ ;  /* 0x0000002e090a72a5 */ /* 0x000fe2000f8e00ff */
[----:B------:R-:W-:Y:S01]  /*68c0*/  UMOV UR6, UR7 ;  /* 0x0000000700067c82 */ /* 0x000fe20008000000 */
[----:B------:R-:W-:Y:S01]  /*68d0*/  UMOV UR5, UR13 ;  /* 0x0000000d00057c82 */ /* 0x000fe20008000000 */
[----:B------:R-:W-:Y:S02]  /*68e0*/  @UP2 USHF.R.U32.HI UR4, URZ, UR47, UR6 ;  /* 0x0000002fff042299 */ /* 0x000fe40008011606 */
[----:B------:R-:W-:Y:S02]  /*68f0*/  USHF.R.U32.HI UR5, URZ, UR57, UR5 ;  /* 0x00000039ff057299 */ /* 0x000fe40008011605 */
[----:B------:R-:W-:Y:S02]  /*6900*/  UIMAD UR4, UR39, UR4, URZ ;  /* 0x00000004270472a4 */ /* 0x000fe4000f8e02ff */
[----:B------:R-:W-:Y:S02]  /*6910*/  USEL UR5, UR37, UR5, !UP1 ;  /* 0x0000000525057287 */ /* 0x000fe4000c800000 */
[----:B------:R-:W-:Y:S01]  /*6920*/  UISETP.GE.AND UP0, UPT, UR8, UR4, UPT ;  /* 0x000000040800728c */ /* 0x000fe2000bf06270 */
[----:B------:R-:W-:Y:S01]  /*6930*/  UMOV UR6, UR11 ;  /* 0x0000000b00067c82 */ /* 0x000fe20008000000 */
[----:B------:R-:W-:Y:S02]  /*6940*/  UIMAD.WIDE.U32 UR10, UR8, UR46, URZ ;  /* 0x0000002e080a72a5 */ /* 0x000fe4000f8e00ff */
[----:B------:R-:W-:Y:S04]  /*6950*/  @UP2 USHF.R.U32.HI UR9, URZ, UR47, UR6 ;  /* 0x0000002fff092299 */ /* 0x000fe80008011606 */
[----:B------:R-:W-:Y:S01]  /*6960*/  UIMAD UR6, UR39, UR9, URZ ;  /* 0x00000009270672a4 */ /* 0x000fe2000f8e02ff */
[----:B------:R-:W-:Y:S03]  /*6970*/  UMOV UR4, UR11 ;  /* 0x0000000b00047c82 */ /* 0x000fe60008000000 */
[----:B------:R-:W-:Y:S02]  /*6980*/  UISETP.GE.OR UP0, UPT, UR5, UR6, UP0 ;  /* 0x000000060500728c */ /* 0x000fe40008706670 */
[----:B------:R-:W-:Y:S02]  /*6990*/  USHF.R.U32.HI UR4, URZ, UR47, UR4 ;  /* 0x0000002fff047299 */ /* 0x000fe40008011604 */
[----:B------:R-:W-:Y:S02]  /*69a0*/  UIMAD.WIDE.U32 UR6, UR5, UR46, URZ ;  /* 0x0000002e050672a5 */ /* 0x000fe4000f8e00ff */
[----:B------:R-:W-:Y:S02]  /*69b0*/  USEL UR11, UR8, UR4, !UP2 ;  /* 0x00000004080b7287 */ /* 0x000fe4000d000000 */
[----:B------:R-:W-:Y:S02]  /*69c0*/  UIADD3 UR6, UPT, UPT, -UR5, URZ, URZ ;  /* 0x000000ff05067290 */ /* 0x000fe4000fffe1ff */
[----:B------:R-:W-:Y:S02]  /*69d0*/  UIADD3 UR10, UPT, UPT, -UR11, URZ, URZ ;  /* 0x000000ff0b0a7290 */ /* 0x000fe4000fffe1ff */
[----:B------:R-:W-:Y:S02]  /*69e0*/  UIMAD UR6, UR48, UR6, UR37 ;  /* 0x00000006300672a4 */ /* 0x000fe4000f8e0225 */
[----:B------:R-:W-:Y:S01]  /*69f0*/  UIMAD UR10, UR39, UR10, UR8 ;  /* 0x0000000a270a72a4 */ /* 0x000fe2000f8e0208 */
[----:B------:R-:W-:Y:S01]  /*6a00*/  @!UP0 UMOV UR4, UR7 ;  /* 0x0000000700048c82 */ /* 0x000fe20008000000 */
[----:B------:R-:W-:Y:S02]  /*6a10*/  UIADD3 UR7, UPT, UPT, -UR8, URZ, URZ ;  /* 0x000000ff08077290 */ /* 0x000fe4000fffe1ff */
[----:B------:R-:W-:Y:S04]  /*6a20*/  @!UP0 USHF.R.U32.HI UR4, URZ, UR47, UR4 ;  /* 0x0000002fff048299 */ /* 0x000fe80008011604 */
[----:B------:R-:W-:Y:S04]  /*6a30*/  @!UP0 USEL UR4, UR5, UR4, !UP2 ;  /* 0x0000000405048287 */ /* 0x000fe8000d000000 */
[----:B------:R-:W-:Y:S02]  /*6a40*/  @!UP0 UIMAD UR9, UR9, UR10, UR4 ;  /* 0x0000000a090982a4 */ /* 0x000fe4000f8e0204 */
[----:B------:R-:W-:Y:S02]  /*6a50*/  @!UP0 UIADD3 UR10, UPT, UPT, UR11, -UR4, URZ ;  /* 0x800000040b0a8290 */ /* 0x000fe4000fffe0ff */
[----:B------:R-:W-:Y:S02]  /*6a60*/  UIMAD UR4, UR58, UR7, UR36 ;  /* 0x000000073a0472a4 */ /* 0x000fe4000f8e0224 */
[----:B------:R-:W-:Y:S03]  /*6a70*/  @!UP0 UIMAD UR8, UR10, UR39, UR5 ;  /* 0x000000270a0882a4 */ /* 0x000fe6000f8e0205 */
[----:B------:R-:W-:Y:S02]  /*6a80*/  @!UP0 UMOV UR5, UR9 ;  /* 0x0000000900058c82 */ /* 0x000fe40008000000 */
[----:B------:R-:W-:Y:S02]  /*6a90*/  UIMAD UR37, UR5, UR48, UR6 ;  /* 0x00000030052572a4 */ /* 0x000fe4000f8e0206 */
[----:B------:R-:W-:Y:S11]  /*6aa0*/  UIMAD UR36, UR8, UR58, UR4 ;  /* 0x0000003a082472a4 */ /* 0x000ff6000f8e0204 */
[----:B------:R-:W-:Y:S01]  /*6ab0*/  @!UPT UIADD3 URZ, UPT, UPT, URZ, URZ, URZ ;  /* 0x000000fffffff290 */ /* 0x000fe2000fffe0ff */
.L_x_110:
[----:B------:R-:W-:Y:S01]  /*6ac0*/  UISETP.NE.AND UP0, UPT, UR38, 0x1, UPT ;  /* 0x000000012600788c */ /* 0x000fe2000bf05270 */
[----:B------:R-:W-:Y:S01]  /*6ad0*/  @P0 SHF.R.U32.HI R4, RZ, 0x10, R5 ;  /* 0x00000010ff040819 */ /* 0x000fe20000011605 */
[----:B------:R-:W-:Y:S02]  /*6ae0*/  UIADD3 UR11, UPT, UPT, UR49, 0x400, URZ ;  /* 0x00000400310b7890 */ /* 0x000fe4000fffe0ff */
[----:B------:R-:W-:Y:S01]  /*6af0*/  USHF.L.U32 UR41, UR24, 0x7, URZ ;  /* 0x0000000718297899 */ /* 0x000fe200080006ff */
[----:B------:R-:W-:Y:S06]  /*6b00*/  @P0 R2UR UR61, R4 ;  /* 0x00000000043d02ca */ /* 0x000fec00000e0000 */
[----:B------:R-:W1:Y:S01]  /*6b10*/  @!UP0 LDCU.128 UR12, c[0x0][0xc10] ;  /* 0x00018200ff0c87ac */ /* 0x000e620008000c00 */
[----:B------:R-:W2:Y:S01]  /*6b20*/  @!UP0 LDCU UR5, c[0x0][0xc0c] ;  /* 0x00018180ff0587ac */ /* 0x000ea20008000800 */
[----:B------:R-:W3:Y:S01]  /*6b30*/  @!UP0 LDCU UR10, c[0x0][0xc20] ;  /* 0x00018400ff0a87ac */ /* 0x000ee20008000800 */
[----:B-1----:R-:W-:Y:S02]  /*6b40*/  UIMAD.WIDE.U32 UR8, UR37, UR12, URZ ;  /* 0x0000000c250872a5 */ /* 0x002fe4000f8e00ff */
[----:B------:R-:W-:Y:S02]  /*6b50*/  UIMAD.WIDE.U32 UR6, UR36, UR15, URZ ;  /* 0x0000000f240672a5 */ /* 0x000fe4000f8e00ff */
[----:B------:R-:W-:Y:S03]  /*6b60*/  @!UP0 UISETP.NE.AND UP1, UPT, UR14, 0x1, UPT ;  /* 0x000000010e00888c */ /* 0x000fe6000bf25270 */
[----:B------:R-:W-:Y:S01]  /*6b70*/  @!UP0 UMOV UR4, UR9 ;  /* 0x0000000900048c82 */ /* 0x000fe20008000000 */
[----:B--2---:R-:W-:Y:S02]  /*6b80*/  @!UP0 UISETP.NE.AND UP2, UPT, UR5, 0x1, UPT ;  /* 0x000000010500888c */ /* 0x004fe4000bf45270 */
[----:B------:R-:W-:Y:S01]  /*6b90*/  @!UP0 USHF.R.U32.HI UR4, URZ, UR13, UR4 ;  /* 0x0000000dff048299 */ /* 0x000fe20008011604 */
[----:B------:R-:W-:Y:S02]  /*6ba0*/  @!UP0 UMOV UR6, UR7 ;  /* 0x0000000700068c82 */ /* 0x000fe40008000000 */
[----:B---3--:R-:W-:Y:S02]  /*6bb0*/  @!UP0 USHF.R.U32.HI UR6, URZ, UR10, UR6 ;  /* 0x0000000aff068299 */ /* 0x008fe40008011606 */
[----:B------:R-:W-:Y:S02]  /*6bc0*/  @!UP0 USEL UR7, UR37, UR4, !UP2 ;  /* 0x0000000425078287 */ /* 0x000fe4000d000000 */
[----:B------:R-:W-:Y:S04]  /*6bd0*/  @!UP0 USEL UR6, UR36, UR6, !UP1 ;  /* 0x0000000624068287 */ /* 0x000fe8000c800000 */
[----:B------:R-:W-:Y:S02]  /*6be0*/  @!UP0 UIADD3 UR4, UPT, UPT, -UR7, UR6, URZ ;  /* 0x0000000607048290 */ /* 0x000fe4000fffe1ff */
[----:B------:R-:W-:Y:S02]  /*6bf0*/  @!UP0 UIADD3 UR6, UPT, UPT, UR7, -UR6, URZ ;  /* 0x8000000607068290 */ /* 0x000fe4000fffe0ff */
[----:B------:R-:W-:Y:S02]  /*6c00*/  @!UP0 UIMAD UR37, UR4, UR5, UR37 ;  /* 0x00000005042582a4 */ /* 0x000fe4000f8e0225 */
[----:B------:R-:W-:Y:S02]  /*6c10*/  @!UP0 UIMAD UR36, UR6, UR14, UR36 ;  /* 0x0000000e062482a4 */ /* 0x000fe4000f8e0224 */
[----:B------:R-:W-:Y:S09]  /*6c20*/  ULOP3.LUT UP0, URZ, UR11, 0x1b0, URZ, 0xc0, !UPT ;  /* 0x000001b00bff7892 */ /* 0x000ff2000f80c0ff */
[----:B------:R-:W-:Y:S05]  /*6c30*/  BRA.U !UP0, `(.L_x_111) ;  /* 0x0000000108407547 */ /* 0x000fea000b800000 */
[----:B------:R-:W1:Y:S01]  /*6c40*/  LDCU.64 UR8, c[0x4][0x80] ;  /* 0x01001000ff0877ac */ /* 0x000e620008000a00 */
[----:B------:R-:W-:Y:S01]  /*6c50*/  MOV R15, 0x0 ;  /* 0x00000000000f7802 */ /* 0x000fe20000000f00 */
[----:B------:R-:W-:Y:S02]  /*6c60*/  HFMA2 R12, -RZ, RZ, 0, 5.9604644775390625e-08 ;  /* 0x00000001ff0c7431 */ /* 0x000fe400000001ff */
[----:B------:R-:W-:Y:S02]  /*6c70*/  IMAD.MOV.U32 R8, RZ, RZ, 0x70 ;  /* 0x00000070ff087424 */ /* 0x000fe400078e00ff */
[----:B------:R-:W-:Y:S01]  /*6c80*/  IMAD.MOV.U32 R13, RZ, RZ, RZ ;  /* 0x000000ffff0d7224 */ /* 0x000fe200078e00ff */
[----:B------:R-:W2:Y:S01]  /*6c90*/  LDCU.64 UR6, c[0x4][0x88] ;  /* 0x01001100ff0677ac */ /* 0x000ea20008000a00 */
[----:B------:R-:W3:Y:S01]  /*6ca0*/  LDC.64 R14, c[0x4][R15] ;  /* 0x010000000f0e7b82 */ /* 0x000ee20000000a00 */
[----:B------:R-:W4:Y:S01]  /*6cb0*/  LDCU.64 UR4, c[0x4][0x8] ;  /* 0x01000100ff0477ac */ /* 0x000f220008000a00 */
[----:B-1----:R-:W-:Y:S01]  /*6cc0*/  MOV R5, UR9 ;  /* 0x0000000900057c02 */ /* 0x002fe20008000f00 */
[----:B------:R-:W-:Y:S01]  /*6cd0*/  IMAD.U32 R4, RZ, RZ, UR8 ;  /* 0x00000008ff047e24 */ /* 0x000fe2000f8e00ff */
[----:B--2---:R-:W-:Y:S01]  /*6ce0*/  MOV R7, UR7 ;  /* 0x0000000700077c02 */ /* 0x004fe20008000f00 */
[----:B------:R-:W-:Y:S01]  /*6cf0*/  IMAD.U32 R6, RZ, RZ, UR6 ;  /* 0x00000006ff067e24 */ /* 0x000fe2000f8e00ff */
[----:B----4-:R-:W-:Y:S01]  /*6d00*/  MOV R11, UR5 ;  /* 0x00000005000b7c02 */ /* 0x010fe20008000f00 */
[----:B------:R-:W-:Y:S02]  /*6d10*/  IMAD.U32 R10, RZ, RZ, UR4 ;  /* 0x00000004ff0a7e24 */ /* 0x000fe4000f8e00ff */
[----:B------:R-:W-:Y:S07]  /*6d20*/  LEPC R20, `(.L_x_111) ;  /* 0x000000001014794e */ /* 0x000fee0000000000 */
[----:B---3-5:R-:W-:Y:S05]  /*6d30*/  CALL.ABS.NOINC R14 ;  /* 0x000000000e007343 */ /* 0x028fea0003c00000 */
.L_x_111:
[----:B------:R-:W-:Y:S01]  /*6d40*/  LOP3.LUT P0, RZ, R103, 0x1b0, RZ, 0xc0, !PT ;  /* 0x000001b067ff7812 */ /* 0x000fe2000780c0ff */
[----:B------:R-:W-:Y:S11]  /*6d50*/  BSSY.RECONVERGENT B6, `(.L_x_112) ;  /* 0x0000013000067945 */ /* 0x000ff60003800200 */
[----:B------:R-:W-:Y:S01]  /*6d60*/  @!UPT UIADD3 URZ, UPT, UPT, URZ, URZ, URZ ;  /* 0x000000fffffff290 */ /* 0x000fe2000fffe0ff */
[----:B------:R-:W-:Y:S05]  /*6d70*/  @!P0 BRA `(.L_x_113) ;  /* 0x0000000000408947 */ /* 0x000fea0003800000 */
        /* <DEDUP_REMOVED lines=16> */
.L_x_113:
[----:B------:R-:W-:Y:S05]  /*6e80*/  BSYNC.RECONVERGENT B6 ;  /* 0x0000000000067941 */ /* 0x000fea0003800200 */
.L_x_112:
[----:B------:R-:W-:Y:S01]  /*6e90*/  R2UR UR4, R101 ;  /* 0x00000000650472ca */ /* 0x000fe200000e0000 */
[----:B------:R-:W-:Y:S01]  /*6ea0*/  UISETP.NE.U32.AND UP0, UPT, UR62, URZ, UPT ;  /* 0x000000ff3e00728c */ /* 0x000fe2000bf05070 */
[----:B------:R-:W-:Y:S02]  /*6eb0*/  ISETP.NE.U32.AND P4, PT, R84, RZ, PT ;  /* 0x000000ff5400720c */ /* 0x000fe40003f85070 */
[----:B------:R-:W-:Y:S01]  /*6ec0*/  ISETP.NE.U32.AND P2, PT, RZ, UR54, PT ;  /* 0x00000036ff007c0c */ /* 0x000fe2000bf45070 */
[----:B------:R-:W-:Y:S01]  /*6ed0*/  UISETP.NE.AND.EX UP1, UPT, UR63, URZ, UPT, UP0 ;  /* 0x000000ff3f00728c */ /* 0x000fe2000bf25300 */
[----:B------:R-:W-:Y:S01]  /*6ee0*/  ISETP.NE.AND.EX P4, PT, R85, RZ, PT, P4 ;  /* 0x000000ff5500720c */ /* 0x000fe20003f85340 */
[----:B------:R-:W-:Y:S01]  /*6ef0*/  UPLOP3.LUT UP0, UPT, UPT, UPT, UPT, 0x40, 0x4 ;  /* 0x000000000004789c */ /* 0x000fe20003f0e870 */
[----:B------:R-:W-:Y:S05]  /*6f00*/  ISETP.NE.AND.EX P2, PT, RZ, UR55, PT, P2 ;  /* 0x00000037ff007c0c */ /* 0x000fea000bf45320 */
[----:B------:R-:W-:Y:S06]  /*6f10*/  UISETP.NE.AND UP2, UPT, UR4, URZ, UPT ;  /* 0x000000ff0400728c */ /* 0x000fec000bf45270 */
[----:B------:R-:W-:Y:S05]  /*6f20*/  PLOP3.LUT P1, PT, PT, PT, UP2, 0x80, 0x8 ;  /* 0x000000000008781c */ /* 0x000fea0003f2f028 */
[----:B------:R-:W-:Y:S06]  /*6f30*/  @UP2 UPLOP3.LUT UP0, UPT, UPT, UPT, UP1, 0x80, 0x8 ;  /* 0x000000000008289c */ /* 0x000fec0003f0f010 */
[----:B------:R-:W-:Y:S01]  /*6f40*/  PLOP3.LUT P0, PT, PT, PT, UP0, 0x80, 0x8 ;  /* 0x000000000008781c */ /* 0x000fe20003f0f008 */
[----:B------:R-:W-:Y:S01]  /*6f50*/  @!UPT UIADD3 URZ, UPT, UPT, URZ, URZ, URZ ;  /* 0x000000fffffff290 */ /* 0x000fe2000fffe0ff */
[----:B------:R-:W-:Y:S11]  /*6f60*/  BRA.U !UP1, `(.L_x_114) ;  /* 0x00000001093c7547 */ /* 0x000ff6000b800000 */
[----:B------:R-:W-:Y:S01]  /*6f70*/  UISETP.NE.U32.AND UP0, UPT, UR54, URZ, UPT ;  /* 0x000000ff3600728c */ /* 0x000fe2000bf05070 */
[----:B------:R-:W-:Y:S01]  /*6f80*/  HFMA2 R0, -RZ, RZ, 0, 5.9604644775390625e-08 ;  /* 0x00000001ff007431 */ /* 0x000fe200000001ff */
[----:B------:R-:W1:Y:S01]  /*6f90*/  LDCU.64 UR8, c[0x0][0x358] ;  /* 0x00006b00ff0877ac */ /* 0x000e620008000a00 */
[----:B------:R-:W-:Y:S01]  /*6fa0*/  IMAD.MOV.U32 R92, RZ, RZ, 0x1 ;  /* 0x00000001ff5c7424 */ /* 0x000fe200078e00ff */
[----:B------:R-:W-:Y:S06]  /*6fb0*/  UISETP.NE.AND.EX UP0, UPT, UR55, URZ, UPT, UP0 ;  /* 0x000000ff3700728c */ /* 0x000fec000bf05300 */
        /* <DEDUP_REMOVED lines=9> */
[----:B-12---:R-:W-:Y:S02]  /*7050*/  @!P3 IMAD.U32 R41, RZ, RZ, UR4 ;  /* 0x00000004ff29be24 */ /* 0x006fe4000f8e00ff */
.L_x_114:
[----:B------:R-:W-:Y:S05]  /*7060*/  @!P4 BRA `(.L_x_115) ;  /* 0x000000000024c947 */ /* 0x000fea0003800000 */
[----:B------:R-:W-:Y:S01]  /*7070*/  ISETP.NE.U32.AND P3, PT, R74, RZ, PT ;  /* 0x000000ff4a00720c */ /* 0x000fe20003f65070 */
[----:B------:R-:W1:Y:S03]  /*7080*/  LDCU.64 UR4, c[0x0][0x358] ;  /* 0x00006b00ff0477ac */ /* 0x000e660008000a00 */
[----:B------:R-:W-:Y:S11]  /*7090*/  ISETP.NE.AND.EX P3, PT, R75, RZ, PT, P3 ;  /* 0x000000ff4b00720c */ /* 0x000ff60003f65330 */
[----:B------:R-:W-:Y:S02]  /*70a0*/  @!UPT UIADD3 URZ, UPT, UPT, URZ, URZ, URZ ;  /* 0x000000fffffff290 */ /* 0x000fe4000fffe0ff */
[----:B------:R-:W2:Y:S01]  /*70b0*/  @P3 LDC.64 R4, c[0x0][0x9a8] ;  /* 0x00026a00ff043b82 */ /* 0x000ea20000000a00 */
[----:B------:R-:W-:Y:S04]  /*70c0*/  @P3 IMAD R0, R84, UR50, RZ ;  /* 0x0000003254003c24 */ /* 0x000fe8000f8e02ff */
[----:B--2---:R-:W-:Y:S05]  /*70d0*/  @P3 IMAD.WIDE R4, R0, 0x4, R4 ;  /* 0x0000000400043825 */ /* 0x004fea00078e0204 */
[----:B-1---5:R1:W5:Y:S02]  /*70e0*/  @P3 LDG.E R38, desc[UR4][R4.64] ;  /* 0x0000000404263981 */ /* 0x022364000c1e1900 */
[----:B-1----:R-:W2:Y:S02]  /*70f0*/  @!P3 LDC R38, c[0x0][0x9a0] ;  /* 0x00026800ff26bb82 */ /* 0x002ea40000000800 */
.L_x_115:
[----:B-----5:R-:W-:Y:S01]  /*7100*/  FSETP.NEU.AND P4, PT, R41, RZ, PT ;  /* 0x000000ff2900720b */ /* 0x020fe20003f8d000 */
[----:B------:R-:W1:Y:S01]  /*7110*/  LDCU.128 UR12, c[0x0][0xb90] ;  /* 0x00017200ff0c77ac */ /* 0x000e620008000c00 */
[----:B------:R-:W-:Y:S01]  /*7120*/  SEL R6, RZ, 0xffffffff, P2 ;  /* 0xffffffffff067807 */ /* 0x000fe20001000000 */
[----:B------:R-:W-:Y:S01]  /*7130*/  BSSY B1, `(.L_x_116) ;  /* 0x000005a000017945 */ /* 0x000fe20003800000 */
[----:B------:R-:W-:Y:S01]  /*7140*/  LOP3.LUT P3, RZ, R92, 0xff, RZ, 0xc0, !PT ;  /* 0x000000ff5cff7812 */ /* 0x000fe2000786c0ff */
[----:B------:R-:W-:Y:S01]  /*7150*/  IMAD.MOV.U32 R114, RZ, RZ, 0x1 ;  /* 0x00000001ff727424 */ /* 0x000fe200078e00ff */
[----:B------:R-:W-:Y:S01]  /*7160*/  @P1 SEL R3, RZ, 0xffffffff, P4 ;  /* 0xffffffffff031807 */ /* 0x000fe20002000000 */
[----:B------:R-:W-:Y:S01]  /*7170*/  IMAD.IADD R39, R37, 0x1, R2 ;  /* 0x0000000125277824 */ /* 0x000fe200078e0202 */
[----:B------:R-:W-:Y:S01]  /*7180*/  LEA R0, R86, UR49, 0x3 ;  /* 0x0000003156007c11 */ /* 0x000fe2000f8e18ff */
[----:B------:R-:W3:Y:S01]  /*7190*/  LDCU UR11, c[0x0][0xba0] ;  /* 0x00017400ff0b77ac */ /* 0x000ee20008000800 */
[----:B------:R-:W-:Y:S02]  /*71a0*/  @P0 SEL R3, R6, R3, !P3 ;  /* 0x0000000306030207 */ /* 0x000fe40005800000 */
[----:B------:R-:W-:Y:S02]  /*71b0*/  CS2R R82, SRZ ;  /* 0x0000000000527805 */ /* 0x000fe4000001ff00 */
[----:B------:R-:W-:Y:S01]  /*71c0*/  LEA R113, R36, UR49, 0x3 ;  /* 0x0000003124717c11 */ /* 0x000fe2000f8e18ff */
[----:B------:R-:W-:Y:S01]  /*71d0*/  USHF.L.U32 UR8, UR52, 0x6, URZ ;  /* 0x0000000634087899 */ /* 0x000fe200080006ff */
[----:B------:R-:W-:Y:S02]  /*71e0*/  @P1 LOP3.LUT R3, R3, 0x1, RZ, 0xc0, !PT ;  /* 0x0000000103031812 */ /* 0x000fe400078ec0ff */
[----:B------:R-:W-:Y:S02]  /*71f0*/  CS2R R80, SRZ ;  /* 0x0000000000507805 */ /* 0x000fe4000001ff00 */
[----:B------:R-:W-:Y:S02]  /*7200*/  SHF.L.U32 R4, R88, 0x1f, RZ ;  /* 0x0000001f58047819 */ /* 0x000fe400000006ff */
[----:B------:R-:W-:Y:S02]  /*7210*/  CS2R R78, SRZ ;  /* 0x00000000004e7805 */ /* 0x000fe4000001ff00 */
[----:B------:R-:W-:Y:S01]  /*7220*/  ISETP.NE.U32.OR P6, PT, R3, 0x1, !P1 ;  /* 0x000000010300780c */ /* 0x000fe20004fc5470 */
[----:B------:R-:W-:Y:S01]  /*7230*/  IMAD.U32 R107, RZ, RZ, UR8 ;  /* 0x00000008ff6b7e24 */ /* 0x000fe2000f8e00ff */
[----:B------:R-:W-:Y:S02]  /*7240*/  R2UR UR4, R97 ;  /* 0x00000000610472ca */ /* 0x000fe400000e0000 */
[----:B------:R-:W-:Y:S02]  /*7250*/  CS2R R76, SRZ ;  /* 0x00000000004c7805 */ /* 0x000fe4000001ff00 */
[----:B------:R-:W-:Y:S02]  /*7260*/  R2UR UR6, R96 ;  /* 0x00000000600672ca */ /* 0x000fe400000e0000 */
[----:B------:R-:W-:Y:S02]  /*7270*/  R2UR UR10, R98 ;  /* 0x00000000620a72ca */ /* 0x000fe400000e0000 */
[----:B------:R-:W-:Y:S02]  /*7280*/  R2UR UR9, R95 ;  /* 0x000000005f0972ca */ /* 0x000fe400000e0000 */
[----:B------:R-:W-:Y:S02]  /*7290*/  PLOP3.LUT P2, PT, PT, PT, UP1, 0x80, 0x8 ;  /* 0x000000000008781c */ /* 0x000fe40003f4f018 */
[----:B------:R-:W-:Y:S02]  /*72a0*/  SEL R3, RZ, 0xffffffff, P4 ;  /* 0xffffffffff037807 */ /* 0x000fe40002000000 */
[----:B------:R-:W-:Y:S01]  /*72b0*/  @P6 SHF.L.U32 R9, R73, 0x1f, RZ ;  /* 0x0000001f49096819 */ /* 0x000fe200000006ff */
[----:B------:R-:W-:Y:S01]  /*72c0*/  UIMAD.WIDE.U32 UR4, UR8, UR4, URZ ;  /* 0x00000004080472a5 */ /* 0x000fe2000f8e00ff */
[----:B------:R-:W-:Y:S02]  /*72d0*/  P2R R108, PR, RZ, 0x40 ;  /* 0x00000040ff6c7803 */ /* 0x000fe40000000000 */
[----:B------:R-:W4:Y:S01]  /*72e0*/  @P6 SYNCS.PHASECHK.TRANS64.TRYWAIT P1, [R0+URZ+0x220], R9 ;  /* 0x00022009000065a7 */ /* 0x000f2200080211ff */
[----:B------:R-:W-:Y:S02]  /*72f0*/  UISETP.NE.AND UP0, UPT, UR10, 0x1, UPT ;  /* 0x000000010a00788c */ /* 0x000fe4000bf05270 */
[----:B------:R-:W-:Y:S02]  /*7300*/  USHF.R.U32.HI UR5, URZ, UR6, UR5 ;  /* 0x00000006ff057299 */ /* 0x000fe40008011605 */
[----:B------:R-:W-:Y:S02]  /*7310*/  @P2 SEL R3, R6, R3, !P3 ;  /* 0x0000000306032207 */ /* 0x000fe40005800000 */
[----:B------:R-:W-:Y:S02]  /*7320*/  USEL UR5, UR8, UR5, !UP0 ;  /* 0x0000000508057287 */ /* 0x000fe4000c000000 */
[----:B------:R-:W-:Y:S01]  /*7330*/  UISETP.NE.AND UP0, UPT, UR9, 0x1, UPT ;  /* 0x000000010900788c */ /* 0x000fe2000bf05270 */
[----:B------:R-:W-:Y:S03]  /*7340*/  LOP3.LUT R3, R3, 0x1, RZ, 0xc0, !PT ;  /* 0x0000000103037812 */ /* 0x000fe600078ec0ff */
[----:B------:R-:W-:Y:S01]  /*7350*/  IMAD R6, RZ, RZ, -UR5 ;  /* 0x80000005ff067e24 */ /* 0x000fe2000f8e02ff */
[----:B------:R-:W-:Y:S01]  /*7360*/  ISETP.NE.U32.AND P5, PT, R3, 0x1, PT ;  /* 0x000000010300780c */ /* 0x000fe20003fa5070 */
[----:B------:R-:W-:Y:S01]  /*7370*/  IMAD.U32 R106, RZ, RZ, UR5 ;  /* 0x00000005ff6a7e24 */ /* 0x000fe2000f8e00ff */
[----:B------:R2:W2:Y:S01]  /*7380*/  SYNCS.PHASECHK.TRANS64.TRYWAIT P0, [R113+URZ+0x260], R4 ;  /* 0x00026004710075a7 */ /* 0x0004a200080011ff */
[----:B-1----:R-:W-:Y:S01]  /*7390*/  UIMAD.WIDE.U32 UR6, UR5, UR12, URZ ;  /* 0x0000000c050672a5 */ /* 0x002fe2000f8e00ff */
[----:B------:R-:W-:Y:S01]  /*73a0*/  IMAD R107, R6, UR10, R107 ;  /* 0x0000000a066b7c24 */ /* 0x000fe2000f8e026b */
[----:B------:R-:W-:Y:S05]  /*73b0*/  P2R R115, PR, RZ, 0x20 ;  /* 0x00000020ff737803 */ /* 0x000fea0000000000 */
[----:B------:R-:W-:Y:S02]  /*73c0*/  UMOV UR4, UR7 ;  /* 0x0000000700047c82 */ /* 0x000fe40008000000 */
[----:B------:R-:W-:Y:S04]  /*73d0*/  USHF.R.U32.HI UR4, URZ, UR13, UR4 ;  /* 0x0000000dff047299 */ /* 0x000fe80008011604 */
[----:B------:R-:W-:Y:S02]  /*73e0*/  USEL UR4, UR5, UR4, !UP0 ;  /* 0x0000000405047287 */ /* 0x000fe4000c000000 */
[----:B------:R-:W-:Y:S02]  /*73f0*/  UISETP.NE.AND UP0, UPT, UR14, 0x1, UPT ;  /* 0x000000010e00788c */ /* 0x000fe4000bf05270 */
[----:B------:R-:W-:Y:S02]  /*7400*/  UIMAD.WIDE.U32 UR6, UR4, UR15, URZ ;  /* 0x0000000f040672a5 */ /* 0x000fe4000f8e00ff */
[----:B------:R-:W-:Y:S02]  /*7410*/  IMAD.U32 R105, RZ, RZ, UR4 ;  /* 0x00000004ff697e24 */ /* 0x000fe4000f8e00ff */
[----:B------:R-:W-:Y:S01]  /*7420*/  IMAD R7, RZ, RZ, -UR4 ;  /* 0x80000004ff077e24 */ /* 0x000fe2000f8e02ff */
[----:B------:R-:W-:Y:S01]  /*7430*/  PLOP3.LUT P2, PT, PT, PT, UP0, 0x80, 0x8 ;  /* 0x000000000008781c */ /* 0x000fe20003f4f008 */
[----:B------:R-:W-:Y:S01]  /*7440*/  IMAD.U32 R104, RZ, RZ, UR4 ;  /* 0x00000004ff687e24 */ /* 0x000fe2000f8e00ff */
[----:B------:R-:W-:Y:S01]  /*7450*/  UMOV UR6, UR7 ;  /* 0x0000000700067c82 */ /* 0x000fe20008000000 */
[----:B------:R-:W-:Y:S01]  /*7460*/  IMAD R106, R7, UR9, R106 ;  /* 0x00000009076a7c24 */ /* 0x000fe2000f8e026a */
[----:B---3--:R-:W-:Y:S06]  /*7470*/  USHF.R.U32.HI UR6, URZ, UR11, UR6 ;  /* 0x0000000bff067299 */ /* 0x008fec0008011606 */
[----:B------:R-:W-:Y:S05]  /*7480*/  SEL R105, R105, UR6, !P2 ;  /* 0x0000000669697c07 */ /* 0x000fea000d000000 */
[----:B------:R-:W-:Y:S04]  /*7490*/  IMAD.MOV R5, RZ, RZ, -R105 ;  /* 0x000000ffff057224 */ /* 0x000fe800078e0a69 */
[----:B------:R-:W-:Y:S01]  /*74a0*/  IMAD R104, R5, UR14, R104 ;  /* 0x0000000e05687c24 */ /* 0x000fe2000f8e0268 */
[----:B----4-:R-:W-:Y:S01]  /*74b0*/  @P6 SEL R114, RZ, 0x1, !P1 ;  /* 0x00000001ff726807 */ /* 0x010fe20004800000 */
[----:B------:R-:W-:Y:S06]  /*74c0*/  @!P6 BRA `(.L_x_117) ;  /* 0x000000000080e947 */ /* 0x000fec0003800000 */
[----:B------:R-:W-:Y:S01]  /*74d0*/  @P5 IMAD R6, R86, 0x1000, R89 ;  /* 0x0000100056065824 */ /* 0x000fe200078e0259 */
[----:B------:R-:W1:Y:S01]  /*74e0*/  S2R R2, SR_CgaCtaId ;  /* 0x0000000000027919 */ /* 0x000e620000008800 */
[----:B------:R-:W-:Y:S01]  /*74f0*/  ISETP.NE.AND P1, PT, R114, RZ, PT ;  /* 0x000000ff7200720c */ /* 0x000fe20003f25270 */
[----:B------:R-:W-:Y:S01]  /*7500*/  BSSY B0, `(.L_x_118) ;  /* 0x000000b000007945 */ /* 0x000fe20003800000 */
[----:B------:R-:W-:Y:S01]  /*7510*/  @P5 VIADD R5, R6, UR49 ;  /* 0x0000003106055c36 */ /* 0x000fe20008000000 */
[----:B------:R-:W-:Y:S02]  /*7520*/  CS2R R78, SRZ ;  /* 0x00000000004e7805 */ /* 0x000fe4000001ff00 */
[----:B------:R-:W-:Y:S02]  /*7530*/  CS2R R76, SRZ ;  /* 0x00000000004c7805 */ /* 0x000fe4000001ff00 */
[----:B------:R-:W-:Y:S01]  /*7540*/  CS2R R82, SRZ ;  /* 0x0000000000527805 */ /* 0x000fe2000001ff00 */
[----:B------:R-:W-:Y:S01]  /*7550*/  @P5 IMAD R5, R90, -0x10, R5 ;  /* 0xfffffff05a055824 */ /* 0x000fe200078e0205 */
[----:B------:R-:W-:Y:S04]  /*7560*/  CS2R R80, SRZ ;  /* 0x0000000000507805 */ /* 0x000fe8000001ff00 */
[----:B------:R-:W-:Y:S05]  /*7570*/  @P1 BRA `(.L_x_119) ;  /* 0x00000000000c1947 */ /* 0x000fea0003800000 */
[----:B------:R-:W-:Y:S04]  /*7580*/  SHF.L.U32 R3, R73, 0x1f, RZ ;  /* 0x0000001f49037819 */ /* 0x000fe800000006ff */
[----:B------:R-:W3:Y:S02]  /*7590*/  SYNCS.PHASECHK.TRANS64.TRYWAIT P1, [R0+URZ+0x220], R3 ;  /* 0x00022003000075a7 */ /* 0x000ee400080211ff */
[----:B---3--:R-:W-:Y:S05]  /*75a0*/  @!P1 BRA `(.L_x_120) ;  /* 0x0000002c00809947 */ /* 0x008fea0003800000 */
.L_x_119:
[----:B------:R-:W-:Y:S05]  /*75b0*/  BSYNC B0 ;  /* 0x0000000000007941 */ /* 0x000fea0003800000 */
.L_x_118:
[----:B------:R-:W-:Y:S01]  /*75c0*/  ISETP.NE.AND P1, PT, R115, RZ, PT ;  /* 0x000000ff7300720c */ /* 0x000fe20003f25270 */
[----:B---3--:R-:W-:Y:S02]  /*75d0*/  VIADD R3, R0, 0x230 ;  /* 0x0000023000037836 */ /* 0x008fe40000000000 */
[----:B------:R-:W-:Y:S03]  /*75e0*/  VIADD R86, R86, 0x1 ;  /* 0x0000000156567836 */ /* 0x000fe60000000000 */
[----:B-1----:R-:W-:Y:S07]  /*75f0*/  PRMT R2, R2, 0x654, R3 ;  /* 0x0000065402027816 */ /* 0x002fee0000000003 */
[----:B------:R1:W3:Y:S04]  /*7600*/  @P1 LDS.128 R76, [R6+UR49+0x400] ;  /* 0x00040031064c1984 */ /* 0x0002e80008000c00 */
[----:B------:R1:W4:Y:S01]  /*7610*/  @P1 LDS.128 R80, [R5+0x410] ;  /* 0x0004100005501984 */ /* 0x0003220000000c00 */
[C---:B------:R-:W-:Y:S01]  /*7620*/  ISETP.NE.AND P1, PT, R86.reuse, 0x2, PT ;  /* 0x000000025600780c */ /* 0x040fe20003f25270 */
[----:B------:R-:W-:Y:S01]  /*7630*/  @!PT LDS RZ, [RZ] ;  /* 0x00000000fffff984 */ /* 0x000fe20000000800 */
[----:B------:R-:W-:Y:S01]  /*7640*/  @!PT LDS RZ, [RZ] ;  /* 0x00000000fffff984 */ /* 0x000fe20000000800 */
[----:B------:R-:W-:Y:S01]  /*7650*/  @!PT LDS RZ, [RZ] ;  /* 0x00000000fffff984 */ /* 0x000fe20000000800 */
[----:B------:R-:W-:Y:S01]  /*7660*/  @!PT LDS RZ, [RZ] ;  /* 0x00000000fffff984 */ /* 0x000fe20000000800 */
[----:B------:R5:W-:Y:S06]  /*7670*/  MEMBAR.ALL.CTA ;  /* 0x0000000000007992 */ /* 0x000bec0000008000 */
[----:B-----5:R-:W5:Y:S01]  /*7680*/  FENCE.VIEW.ASYNC.S ;  /* 0x00000000000073c6 */ /* 0x020f620000000000 */
[----:B------:R-:W-:Y:S02]  /*7690*/  SEL R0, RZ, 0x1, P1 ;  /* 0x00000001ff007807 */ /* 0x000fe40000800000 */
[----:B------:R-:W-:Y:S02]  /*76a0*/  SEL R86, R86, RZ, P1 ;  /* 0x000000ff56567207 */ /* 0x000fe40000800000 */
[----:B------:R-:W-:Y:S01]  /*76b0*/  LOP3.LUT R73, R73, R0, RZ, 0x3c, !PT ;  /* 0x0000000049497212 */ /* 0x000fe200078e3cff */
[----:B-----5:R1:W-:Y:S06]  /*76c0*/  SYNCS.ARRIVE.TRANS64.RED.A1T0 RZ, [R2+URZ], RZ ;  /* 0x000000ff02ff79a7 */ /* 0x0203ec00081004ff */
.L_x_117:
[----:B------:R-:W-:Y:S05]  /*76d0*/  BSYNC B1 ;  /* 0x0000000000017941 */ /* 0x000fea0003800000 */
.L_x_116:
[----:B------:R-:W-:Y:S04]  /*76e0*/  SHF.R.U32.HI R0, RZ, 0x15, R39 ;  /* 0x00000015ff007819 */ /* 0x000fe80000011627 */
[----:B------:R-:W-:Y:S01]  /*76f0*/  LOP3.LUT P1, RZ, R0, 0x3, R93, 0x48, !PT ;  /* 0x0000000300ff7812 */ /* 0x000fe2000782485d */
[----:B------:R-:W-:Y:S01]  /*7700*/  @!UPT UIADD3 URZ, UPT, UPT, URZ, URZ, URZ ;  /* 0x000000fffffff290 */ /* 0x000fe2000fffe0ff */
[----:B--2---:R-:W-:Y:S11]  /*7710*/  @P0 BRA `(.L_x_121) ;  /* 0x0000000000080947 */ /* 0x004ff60003800000 */
[----:B------:R-:W2:Y:S02]  /*7720*/  SYNCS.PHASECHK.TRANS64.TRYWAIT P0, [R113+URZ+0x260], R4 ;  /* 0x00026004710075a7 */ /* 0x000ea400080011ff */
[----:B--2---:R-:W-:Y:S05]  /*7730*/  @!P0 BRA `(.L_x_122) ;  /* 0x0000002c00308947 */ /* 0x004fea0003800000 */
.L_x_121:
[----:B------:R-:W-:Y:S04]  /*7740*/  BSSY.RECONVERGENT B6, `(.L_x_123) ;  /* 0x0000012000067945 */ /* 0x000fe80003800200 */
[----:B------:R-:W-:Y:S05]  /*7750*/  @!P1 BRA `(.L_x_124) ;  /* 0x0000000000409947 */ /* 0x000fea0003800000 */
[----:B------:R-:W5:Y:S01]  /*7760*/  LDCU.64 UR8, c[0x4][0x70] ;  /* 0x01000e00ff0877ac */ /* 0x000f620008000a00 */
[----:B------:R-:W-:Y:S01]  /*7770*/  MOV R3, 0x0 ;  /* 0x0000000000037802 */ /* 0x000fe20000000f00 */
[----:B------:R-:W-:Y:S02]  /*7780*/  HFMA2 R12, -RZ, RZ, 0, 5.9604644775390625e-08 ;  /* 0x00000001ff0c7431 */ /* 0x000fe400000001ff */
[----:B------:R-:W-:Y:S02]  /*7790*/  IMAD.MOV.U32 R8, RZ, RZ, 0x192 ;  /* 0x00000192ff087424 */ /* 0x000fe400078e00ff */
[----:B------:R-:W-:Y:S01]  /*77a0*/  IMAD.MOV.U32 R13, RZ, RZ, RZ ;  /* 0x000000ffff0d7224 */ /* 0x000fe200078e00ff */
[----:B------:R-:W3:Y:S01]  /*77b0*/  LDCU.64 UR6, c[0x4][0x78] ;  /* 0x01000f00ff0677ac */ /* 0x000ee20008000a00 */
[----:B-1----:R-:W1:Y:S01]  /*77c0*/  LDC.64 R2, c[0x4][R3] ;  /* 0x0100000003027b82 */ /* 0x002e620000000a00 */
[----:B------:R-:W4:Y:S01]  /*77d0*/  LDCU.64 UR4, c[0x4][0x10] ;  /* 0x01000200ff0477ac */ /* 0x000f220008000a00 */
[----:B-----5:R-:W-:Y:S01]  /*77e0*/  MOV R5, UR9 ;  /* 0x0000000900057c02 */ /* 0x020fe20008000f00 */
[----:B--2---:R-:W-:Y:S01]  /*77f0*/  IMAD.U32 R4, RZ, RZ, UR8 ;  /* 0x00000008ff047e24 */ /* 0x004fe2000f8e00ff */
[----:B---3--:R-:W-:Y:S01]  /*7800*/  MOV R7, UR7 ;  /* 0x0000000700077c02 */ /* 0x008fe20008000f00 */
[----:B------:R-:W-:Y:S01]  /*7810*/  IMAD.U32 R6, RZ, RZ, UR6 ;  /* 0x00000006ff067e24 */ /* 0x000fe2000f8e00ff */
[----:B----4-:R-:W-:Y:S01]  /*7820*/  MOV R11, UR5 ;  /* 0x00000005000b7c02 */ /* 0x010fe20008000f00 */
[----:B------:R-:W-:Y:S02]  /*7830*/  IMAD.U32 R10, RZ, RZ, UR4 ;  /* 0x00000004ff0a7e24 */ /* 0x000fe4000f8e00ff */
[----:B------:R-:W-:Y:S07]  /*7840*/  LEPC R20, `(.L_x_124) ;  /* 0x000000001014794e */ /* 0x000fee0000000000 */
[----:B-1----:R-:W-:Y:S05]  /*7850*/  CALL.ABS.NOINC R2 ;  /* 0x0000000002007343 */ /* 0x002fea0003c00000 */
.L_x_124:
[----:B------:R-:W-:Y:S05]  /*7860*/  BSYNC.RECONVERGENT B6 ;  /* 0x0000000000067941 */ /* 0x000fea0003800200 */
.L_x_123:
[-C--:B---3--:R-:W-:Y:S01]  /*7870*/  F2FP.F16.E4M3.UNPACK_B R42, R76.reuse ;  /* 0x0000004cff2a723e */ /* 0x088fe200020006ff */
[----:B------:R-:W-:Y:S05]  /*7880*/  WARPSYNC.ALL ;  /* 0x0000000000007948 */ /* 0x000fea0003800000 */
[----:B------:R-:W-:Y:S01]  /*7890*/  R2UR UR4, R39 ;  /* 0x00000000270472ca */ /* 0x000fe200000e0000 */
[--C-:B------:R-:W-:Y:S01]  /*78a0*/  HADD2.F32 R40, -RZ, R42.reuse.H0_H0 ;  /* 0x2000002aff287230 */ /* 0x100fe20000004100 */
[----:B------:R-:W-:Y:S01]  /*78b0*/  F2FP.F16.E4M3.UNPACK_B R44, R76.H1 ;  /* 0x0000004cff2c723e */ /* 0x000fe200030006ff */
[----:B------:R-:W-:Y:S01]  /*78c0*/  HADD2.F32 R43, -RZ, R42.H1_H1 ;  /* 0x3000002aff2b7230 */ /* 0x000fe20000004100 */
[-C--:B------:R-:W-:Y:S01]  /*78d0*/  F2FP.F16.E4M3.UNPACK_B R46, R77.reuse ;  /* 0x0000004dff2e723e */ /* 0x080fe200020006ff */
[----:B------:R-:W-:Y:S01]  /*78e0*/  BSSY.RECONVERGENT B0, `(.L_x_125) ;  /* 0x000009c000007945 */ /* 0x000fe20003800200 */
[----:B------:R-:W-:Y:S01]  /*78f0*/  F2FP.F16.E4M3.UNPACK_B R48, R77.H1 ;  /* 0x0000004dff30723e */ /* 0x000fe200030006ff */
[--C-:B------:R-:W-:Y:S01]  /*7900*/  HADD2.F32 R42, -RZ, R44.reuse.H0_H0 ;  /* 0x2000002cff2a7230 */ /* 0x100fe20000004100 */
[-C--:B------:R-:W-:Y:S01]  /*7910*/  F2FP.F16.E4M3.UNPACK_B R50, R78.reuse ;  /* 0x0000004eff32723e */ /* 0x080fe200020006ff */
[----:B------:R-:W-:Y:S01]  /*7920*/  HADD2.F32 R44, -RZ, R44.H1_H1 ;  /* 0x3000002cff2c7230 */ /* 0x000fe20000004100 */
[----:B------:R-:W-:Y:S01]  /*7930*/  F2FP.F16.E4M3.UNPACK_B R52, R78.H1 ;  /* 0x0000004eff34723e */ /* 0x000fe200030006ff */
[--C-:B------:R-:W-:Y:S01]  /*7940*/  HADD2.F32 R45, -RZ, R46.reuse.H0_H0 ;  /* 0x2000002eff2d7230 */ /* 0x100fe20000004100 */
[----:B------:R-:W-:Y:S01]  /*7950*/  F2FP.F16.E4M3.UNPACK_B R54, R79 ;  /* 0x0000004fff36723e */ /* 0x000fe200020006ff */
[----:B-12---:R-:W-:Y:S01]  /*7960*/  LDTM.16dp32bit_t0_t15.x32 R4, tmem[UR4] ;  /* 0x00000004000479ee */ /* 0x006fe20008a80000 */
[----:B------:R-:W1:Y:S01]  /*7970*/  LDTM.16dp32bit_t16_t31.x32 R4, tmem[UR4+0x20] ;  /* 0x00002004000479ee */ /* 0x000e620008aa0000 */
[----:B------:R-:W-:Y:S01]  /*7980*/  ISETP.NE.AND P6, PT, R108, RZ, PT ;  /* 0x000000ff6c00720c */ /* 0x000fe20003fc5270 */
[----:B------:R-:W-:Y:S01]  /*7990*/  HADD2.F32 R46, -RZ, R46.H1_H1 ;  /* 0x3000002eff2e7230 */ /* 0x000fe20000004100 */
[----:B------:R-:W-:Y:S01]  /*79a0*/  IADD3 R121, PT, PT, R89, UR49, RZ ;  /* 0x0000003159797c10 */ /* 0x000fe2000fffe0ff */
[--C-:B------:R-:W-:Y:S01]  /*79b0*/  HADD2.F32 R49, -RZ, R50.reuse.H0_H0 ;  /* 0x20000032ff317230 */ /* 0x100fe20000004100 */
[----:B------:R-:W-:Y:S01]  /*79c0*/  SHF.L.U32 R120, R102, 0x4, RZ ;  /* 0x0000000466787819 */ /* 0x000fe200000006ff */
[----:B------:R-:W-:Y:S01]  /*79d0*/  HADD2.F32 R50, -RZ, R50.H1_H1 ;  /* 0x30000032ff327230 */ /* 0x000fe20000004100 */
[----:B----4-:R-:W-:Y:S01]  /*79e0*/  F2FP.F16.E4M3.UNPACK_B R58, R80 ;  /* 0x00000050ff3a723e */ /* 0x010fe200020006ff */
[--C-:B------:R-:W-:Y:S01]  /*79f0*/  HADD2.F32 R53, -RZ, R54.reuse.H0_H0 ;  /* 0x20000036ff357230 */ /* 0x100fe20000004100 */
[----:B------:R-:W-:Y:S01]  /*7a00*/  IADD3 R112, PT, PT, R121, R120, RZ ;  /* 0x0000007879707210 */ /* 0x000fe20007ffe0ff */
[----:B------:R-:W-:Y:S01]  /*7a10*/  HADD2.F32 R54, -RZ, R54.H1_H1 ;  /* 0x30000036ff367230 */ /* 0x000fe20000004100 */
[----:B------:R-:W-:Y:S01]  /*7a20*/  F2FP.F16.E4M3.UNPACK_B R62, R81 ;  /* 0x00000051ff3e723e */ /* 0x000fe200020006ff */
[--C-:B------:R-:W-:Y:S01]  /*7a30*/  HADD2.F32 R57, -RZ, R58.reuse.H0_H0 ;  /* 0x2000003aff397230 */ /* 0x100fe20000004100 */
[----:B------:R-:W-:Y:S01]  /*7a40*/  F2FP.F16.E4M3.UNPACK_B R66, R82 ;  /* 0x00000052ff42723e */ /* 0x000fe200020006ff */
[----:B------:R-:W-:Y:S01]  /*7a50*/  HADD2.F32 R58, -RZ, R58.H1_H1 ;  /* 0x3000003aff3a7230 */ /* 0x000fe20000004100 */
[----:B------:R-:W-:Y:S01]  /*7a60*/  F2FP.F16.E4M3.UNPACK_B R70, R83 ;  /* 0x00000053ff46723e */ /* 0x000fe200020006ff */
[--C-:B------:R-:W-:Y:S01]  /*7a70*/  HADD2.F32 R61, -RZ, R62.reuse.H0_H0 ;  /* 0x2000003eff3d7230 */ /* 0x100fe20000004100 */
[----:B------:R-:W-:Y:S01]  /*7a80*/  F2FP.F16.E4M3.UNPACK_B R56, R79.H1 ;  /* 0x0000004fff38723e */ /* 0x000fe200030006ff */
[----:B------:R-:W-:Y:S01]  /*7a90*/  HADD2.F32 R62, -RZ, R62.H1_H1 ;  /* 0x3000003eff3e7230 */ /* 0x000fe20000004100 */
[----:B------:R-:W-:Y:S01]  /*7aa0*/  F2FP.F16.E4M3.UNPACK_B R60, R80.H1 ;  /* 0x00000050ff3c723e */ /* 0x000fe200030006ff */
[--C-:B------:R-:W-:Y:S01]  /*7ab0*/  HADD2.F32 R65, -RZ, R66.reuse.H0_H0 ;  /* 0x20000042ff417230 */ /* 0x100fe20000004100 */
[----:B------:R-:W-:Y:S01]  /*7ac0*/  F2FP.F16.E4M3.UNPACK_B R64, R81.H1 ;  /* 0x00000051ff40723e */ /* 0x000fe200030006ff */
[----:B------:R-:W-:Y:S01]  /*7ad0*/  HADD2.F32 R66, -RZ, R66.H1_H1 ;  /* 0x30000042ff427230 */ /* 0x000fe20000004100 */
[----:B------:R-:W-:Y:S01]  /*7ae0*/  F2FP.F16.E4M3.UNPACK_B R68, R82.H1 ;  /* 0x00000052ff44723e */ /* 0x000fe200030006ff */
[C---:B-1----:R-:W-:Y:S01]  /*7af0*/  FMUL R0, R38.reuse, R4 ;  /* 0x0000000426007220 */ /* 0x042fe20000400000 */
[C---:B------:R-:W-:Y:S01]  /*7b00*/  FMUL R2, R38.reuse, R5 ;  /* 0x0000000526027220 */ /* 0x040fe20000400000 */
[C---:B------:R-:W-:Y:S01]  /*7b10*/  FMUL R4, R38.reuse, R8 ;  /* 0x0000000826047220 */ /* 0x040fe20000400000 */
[C---:B------:R-:W-:Y:S01]  /*7b20*/  FMUL R5, R38.reuse, R9 ;  /* 0x0000000926057220 */ /* 0x040fe20000400000 */
[C---:B------:R-:W-:Y:S01]  /*7b30*/  FFMA R0, R41.reuse, R40, R0 ;  /* 0x0000002829007223 */ /* 0x040fe20000000000 */
[C---:B------:R-:W-:Y:S01]  /*7b40*/  FFMA R2, R41.reuse, R43, R2 ;  /* 0x0000002b29027223 */ /* 0x040fe20000000002 */
[C---:B------:R-:W-:Y:S01]  /*7b50*/  FMUL R8, R38.reuse, R12 ;  /* 0x0000000c26087220 */ /* 0x040fe20000400000 */
        /* <DEDUP_REMOVED lines=9> */
[--C-:B------:R-:W-:Y:S02]  /*7bf0*/  HADD2.F32 R69, -RZ, R70.reuse.H0_H0 ;  /* 0x20000046ff457230 */ /* 0x100fe40000004100 */
[C---:B------:R-:W-:Y:S01]  /*7c00*/  FMUL R28, R38.reuse, R32 ;  /* 0x00000020261c7220 */ /* 0x040fe20000400000 */
[----:B------:R-:W-:Y:S02]  /*7c10*/  HADD2.F32 R70, -RZ, R70.H1_H1 ;  /* 0x30000046ff467230 */ /* 0x000fe40000004100 */
[C---:B------:R-:W-:Y:S01]  /*7c20*/  FMUL R29, R38.reuse, R33 ;  /* 0x00000021261d7220 */ /* 0x040fe20000400000 */
[C---:B------:R-:W-:Y:S01]  /*7c30*/  FMUL R3, R38.reuse, R6 ;  /* 0x0000000626037220 */ /* 0x040fe20000400000 */
[C---:B------:R-:W-:Y:S01]  /*7c40*/  FMUL R7, R38.reuse, R7 ;  /* 0x0000000726077220 */ /* 0x040fe20000400000 */
[--C-:B------:R-:W-:Y:S02]  /*7c50*/  HADD2.F32 R47, -RZ, R48.reuse.H0_H0 ;  /* 0x20000030ff2f7230 */ /* 0x100fe40000004100 */
[C---:B------:R-:W-:Y:S01]  /*7c60*/  FMUL R6, R38.reuse, R10 ;  /* 0x0000000a26067220 */ /* 0x040fe20000400000 */
[C---:B------:R-:W-:Y:S01]  /*7c70*/  FFMA R3, R41.reuse, R42, R3 ;  /* 0x0000002a29037223 */ /* 0x040fe20000000003 */
[----:B------:R-:W-:Y:S02]  /*7c80*/  HADD2.F32 R48, -RZ, R48.H1_H1 ;  /* 0x30000030ff307230 */ /* 0x000fe40000004100 */
[C---:B------:R-:W-:Y:S01]  /*7c90*/  FFMA R7, R41.reuse, R44, R7 ;  /* 0x0000002c29077223 */ /* 0x040fe20000000007 */
[C---:B------:R-:W-:Y:S01]  /*7ca0*/  FFMA R4, R41.reuse, R45, R4 ;  /* 0x0000002d29047223 */ /* 0x040fe20000000004 */
[C---:B------:R-:W-:Y:S01]  /*7cb0*/  FFMA R5, R41.reuse, R46, R5 ;  /* 0x0000002e29057223 */ /* 0x040fe20000000005 */
[----:B------:R-:W-:Y:S01]  /*7cc0*/  F2FP.F16.E4M3.UNPACK_B R72, R83.H1 ;  /* 0x00000053ff48723e */ /* 0x000fe200030006ff */
[----:B------:R-:W-:Y:S01]  /*7cd0*/  FFMA R6, R41, R47, R6 ;  /* 0x0000002f29067223 */ /* 0x000fe20000000006 */
[----:B------:R-:W-:Y:S01]  /*7ce0*/  F2FP.SATFINITE.E4M3.F32.PACK_AB_MERGE_C R109, R7, R3, RZ ;  /* 0x00000003076d723e */ /* 0x000fe200048070ff */
[C---:B------:R-:W-:Y:S01]  /*7cf0*/  FMUL R11, R38.reuse, R11 ;  /* 0x0000000b260b7220 */ /* 0x040fe20000400000 */
[--C-:B------:R-:W-:Y:S02]  /*7d00*/  HADD2.F32 R51, -RZ, R52.reuse.H0_H0 ;  /* 0x20000034ff337230 */ /* 0x100fe40000004100 */
[----:B------:R-:W-:Y:S01]  /*7d10*/  FMUL R10, R38, R14 ;  /* 0x0000000e260a7220 */ /* 0x000fe20000400000 */
[----:B------:R-:W-:Y:S01]  /*7d20*/  HADD2.F32 R52, -RZ, R52.H1_H1 ;  /* 0x30000034ff347230 */ /* 0x000fe20000004100 */
[----:B------:R-:W-:Y:S01]  /*7d30*/  F2FP.SATFINITE.E4M3.F32.PACK_AB_MERGE_C R108, R2, R0, R109 ;  /* 0x00000000026c723e */ /* 0x000fe2000480706d */
[C---:B------:R-:W-:Y:S01]  /*7d40*/  FFMA R11, R41.reuse, R48, R11 ;  /* 0x00000030290b7223 */ /* 0x040fe2000000000b */
[C---:B------:R-:W-:Y:S01]  /*7d50*/  FFMA R8, R41.reuse, R49, R8 ;  /* 0x0000003129087223 */ /* 0x040fe20000000008 */
[----:B------:R-:W-:Y:S01]  /*7d60*/  FFMA R9, R41, R50, R9 ;  /* 0x0000003229097223 */ /* 0x000fe20000000009 */
[----:B------:R-:W-:Y:S01]  /*7d70*/  ISETP.NE.AND P0, PT, R91, RZ, PT ;  /* 0x000000ff5b00720c */ /* 0x000fe20003f05270 */
[----:B------:R-:W-:Y:S01]  /*7d80*/  FFMA R10, R41, R51, R10 ;  /* 0x00000033290a7223 */ /* 0x000fe2000000000a */
[----:B------:R-:W-:Y:S01]  /*7d90*/  F2FP.SATFINITE.E4M3.F32.PACK_AB_MERGE_C R110, R11, R6, RZ ;  /* 0x000000060b6e723e */ /* 0x000fe200048070ff */
[C---:B------:R-:W-:Y:S01]  /*7da0*/  FMUL R15, R38.reuse, R15 ;  /* 0x0000000f260f7220 */ /* 0x040fe20000400000 */
[--C-:B------:R-:W-:Y:S02]  /*7db0*/  HADD2.F32 R55, -RZ, R56.reuse.H0_H0 ;  /* 0x20000038ff377230 */ /* 0x100fe40000004100 */
[C---:B------:R-:W-:Y:S01]  /*7dc0*/  FMUL R14, R38.reuse, R18 ;  /* 0x00000012260e7220 */ /* 0x040fe20000400000 */
[----:B------:R-:W-:Y:S01]  /*7dd0*/  HADD2.F32 R56, -RZ, R56.H1_H1 ;  /* 0x30000038ff387230 */ /* 0x000fe20000004100 */
[----:B------:R-:W-:Y:S01]  /*7de0*/  F2FP.SATFINITE.E4M3.F32.PACK_AB_MERGE_C R109, R5, R4, R110 ;  /* 0x00000004056d723e */ /* 0x000fe2000480706e */
[C---:B------:R-:W-:Y:S01]  /*7df0*/  FFMA R15, R41.reuse, R52, R15 ;  /* 0x00000034290f7223 */ /* 0x040fe2000000000f */
[C---:B------:R-:W-:Y:S01]  /*7e00*/  FFMA R12, R41.reuse, R53, R12 ;  /* 0x00000035290c7223 */ /* 0x040fe2000000000c */
[C---:B------:R-:W-:Y:S01]  /*7e10*/  FFMA R13, R41.reuse, R54, R13 ;  /* 0x00000036290d7223 */ /* 0x040fe2000000000d */
[C---:B------:R-:W-:Y:S01]  /*7e20*/  FMUL R19, R38.reuse, R19 ;  /* 0x0000001326137220 */ /* 0x040fe20000400000 */
[--C-:B------:R-:W-:Y:S02]  /*7e30*/  HADD2.F32 R59, -RZ, R60.reuse.H0_H0 ;  /* 0x2000003cff3b7230 */ /* 0x100fe40000004100 */
[C---:B------:R-:W-:Y:S01]  /*7e40*/  FFMA R14, R41.reuse, R55, R14 ;  /* 0x00000037290e7223 */ /* 0x040fe2000000000e */
[----:B------:R-:W-:Y:S02]  /*7e50*/  HADD2.F32 R60, -RZ, R60.H1_H1 ;  /* 0x3000003cff3c7230 */ /* 0x000fe40000004100 */
[C---:B------:R-:W-:Y:S01]  /*7e60*/  FMUL R18, R38.reuse, R22 ;  /* 0x0000001626127220 */ /* 0x040fe20000400000 */
[C---:B------:R-:W-:Y:S01]  /*7e70*/  FFMA R19, R41.reuse, R56, R19 ;  /* 0x0000003829137223 */ /* 0x040fe20000000013 */
[C---:B------:R-:W-:Y:S01]  /*7e80*/  FMUL R23, R38.reuse, R23 ;  /* 0x0000001726177220 */ /* 0x040fe20000400000 */
[C---:B------:R-:W-:Y:S01]  /*7e90*/  FFMA R16, R41.reuse, R57, R16 ;  /* 0x0000003929107223 */ /* 0x040fe20000000010 */
[C---:B------:R-:W-:Y:S01]  /*7ea0*/  FFMA R17, R41.reuse, R58, R17 ;  /* 0x0000003a29117223 */ /* 0x040fe20000000011 */
        /* <DEDUP_REMOVED lines=9> */
[----:B------:R-:W-:Y:S01]  /*7f40*/  FFMA R22, R41, R63, R22 ;  /* 0x0000003f29167223 */ /* 0x000fe20000000016 */
[----:B------:R-:W-:Y:S02]  /*7f50*/  HADD2.F32 R68, -RZ, R68.H1_H1 ;  /* 0x30000044ff447230 */ /* 0x000fe40000004100 */
[C---:B------:R-:W-:Y:S01]  /*7f60*/  FMUL R26, R38.reuse, R30 ;  /* 0x0000001e261a7220 */ /* 0x040fe20000400000 */
[----:B------:R-:W-:Y:S01]  /*7f70*/  F2FP.SATFINITE.E4M3.F32.PACK_AB_MERGE_C R111, R15, R10, RZ ;  /* 0x0000000a0f6f723e */ /* 0x000fe200048070ff */
        /* <DEDUP_REMOVED lines=8> */
[----:B------:R-:W-:Y:S01]  /*8000*/  F2FP.SATFINITE.E4M3.F32.PACK_AB_MERGE_C R110, R9, R8, R111 ;  /* 0x00000008096e723e */ /* 0x000fe2000480706f */
[----:B------:R-:W-:Y:S01]  /*8010*/  FFMA R31, R41, R68, R31 ;  /* 0x00000044291f7223 */ /* 0x000fe2000000001f */
[----:B------:R-:W-:Y:S01]  /*8020*/  FMUL R35, R38, R35 ;  /* 0x0000002326237220 */ /* 0x000fe20000400000 */
[----:B------:R-:W-:Y:S01]  /*8030*/  F2FP.SATFINITE.E4M3.F32.PACK_AB_MERGE_C R111, R19, R14, RZ ;  /* 0x0000000e136f723e */ /* 0x000fe200048070ff */
[C---:B------:R-:W-:Y:S01]  /*8040*/  FFMA R28, R41.reuse, R69, R28 ;  /* 0x00000045291c7223 */ /* 0x040fe2000000001c */
[C---:B------:R-:W-:Y:S01]  /*8050*/  FFMA R29, R41.reuse, R70, R29 ;  /* 0x00000046291d7223 */ /* 0x040fe2000000001d */
[C---:B------:R-:W-:Y:S01]  /*8060*/  FFMA R30, R41.reuse, R71, R30 ;  /* 0x00000047291e7223 */ /* 0x040fe2000000001e */
[----:B------:R-:W-:Y:S01]  /*8070*/  FFMA R35, R41, R72, R35 ;  /* 0x0000004829237223 */ /* 0x000fe20000000023 */
[----:B------:R-:W-:Y:S02]  /*8080*/  F2FP.SATFINITE.E4M3.F32.PACK_AB_MERGE_C R111, R13, R12, R111 ;  /* 0x0000000c0d6f723e */ /* 0x000fe4000480706f */
[----:B------:R-:W-:Y:S02]  /*8090*/  F2FP.SATFINITE.E4M3.F32.PACK_AB_MERGE_C R116, R23, R18, RZ ;  /* 0x000000121774723e */ /* 0x000fe400048070ff */
[----:B------:R-:W-:Y:S01]  /*80a0*/  F2FP.SATFINITE.E4M3.F32.PACK_AB_MERGE_C R117, R27, R22, RZ ;  /* 0x000000161b75723e */ /* 0x000fe200048070ff */
[----:B------:R1:W-:Y:S01]  /*80b0*/  STS.128 [R89+UR49+0x2400], R108 ;  /* 0x0024006c59007988 */ /* 0x0003e20008000c31 */
[----:B------:R-:W-:Y:S02]  /*80c0*/  F2FP.SATFINITE.E4M3.F32.PACK_AB_MERGE_C R118, R31, R26, RZ ;  /* 0x0000001a1f76723e */ /* 0x000fe400048070ff */
[----:B------:R-:W-:Y:S02]  /*80d0*/  F2FP.SATFINITE.E4M3.F32.PACK_AB_MERGE_C R122, R35, R30, RZ ;  /* 0x0000001e237a723e */ /* 0x000fe400048070ff */
[----:B------:R-:W-:Y:S02]  /*80e0*/  F2FP.SATFINITE.E4M3.F32.PACK_AB_MERGE_C R116, R17, R16, R116 ;  /* 0x000000101174723e */ /* 0x000fe40004807074 */
[----:B------:R-:W-:Y:S02]  /*80f0*/  F2FP.SATFINITE.E4M3.F32.PACK_AB_MERGE_C R117, R21, R20, R117 ;  /* 0x000000141575723e */ /* 0x000fe40004807075 */
[----:B------:R-:W-:Y:S02]  /*8100*/  F2FP.SATFINITE.E4M3.F32.PACK_AB_MERGE_C R118, R25, R24, R118 ;  /* 0x000000181976723e */ /* 0x000fe40004807076 */
[----:B------:R-:W-:Y:S02]  /*8110*/  F2FP.SATFINITE.E4M3.F32.PACK_AB_MERGE_C R119, R29, R28, R122 ;  /* 0x0000001c1d77723e */ /* 0x000fe4000480707a */
[----:B------:R-:W-:Y:S02]  /*8120*/  LEA R121, R86, UR49, 0x3 ;  /* 0x0000003156797c11 */ /* 0x000fe4000f8e18ff */
[----:B------:R-:W-:Y:S01]  /*8130*/  @P6 SHF.L.U32 R122, R73, 0x1f, RZ ;  /* 0x0000001f497a6819 */ /* 0x000fe200000006ff */
[----:B------:R1:W-:Y:S01]  /*8140*/  STS.128 [R112+0x2410], R116 ;  /* 0x0024107470007388 */ /* 0x0003e20000000c00 */
[----:B------:R-:W-:Y:S01]  /*8150*/  @!PT LDS RZ, [RZ] ;  /* 0x00000000fffff984 */ /* 0x000fe20000000800 */
[----:B------:R-:W-:Y:S01]  /*8160*/  @!PT LDS RZ, [RZ] ;  /* 0x00000000fffff984 */ /* 0x000fe20000000800 */
[----:B------:R-:W-:Y:S01]  /*8170*/  @!PT LDS RZ, [RZ] ;  /* 0x00000000fffff984 */ /* 0x000fe20000000800 */
[----:B------:R-:W-:Y:S01]  /*8180*/  @!PT LDS RZ, [RZ] ;  /* 0x00000000fffff984 */ /* 0x000fe20000000800 */
[----:B------:R2:W-:Y:S07]  /*8190*/  MEMBAR.ALL.CTA ;  /* 0x0000000000007992 */ /* 0x0005ee0000008000 */
[----:B--2---:R-:W2:Y:S02]  /*81a0*/  FENCE.VIEW.ASYNC.S ;  /* 0x00000000000073c6 */ /* 0x004ea40000000000 */
[----:B--2---:R-:W-:Y:S06]  /*81b0*/  BAR.SYNC.DEFER_BLOCKING 0x1, 0x80 ;  /* 0x0042000000007b1d */ /* 0x004fec0000010000 */
[----:B------:R-:W-:Y:S05]  /*81c0*/  @P0 BRA `(.L_x_126) ;  /* 0x0000000000340947 */ /* 0x000fea0003800000 */
[----:B------:R-:W2:Y:S01]  /*81d0*/  LDCU.64 UR6, c[0x0][0x348] ;  /* 0x00006900ff0677ac */ /* 0x000ea20008000a00 */
[----:B------:R-:W-:Y:S02]  /*81e0*/  R2UR UR42, R107 ;  /* 0x000000006b2a72ca */ /* 0x000fe400000e0000 */
[----:B------:R-:W-:Y:S01]  /*81f0*/  R2UR UR43, R106 ;  /* 0x000000006a2b72ca */ /* 0x000fe200000e0000 */
[----:B------:R-:W-:Y:S01]  /*8200*/  UIADD3 UR4, UPT, UPT, UR49, 0x2400, URZ ;  /* 0x0000240031047890 */ /* 0x000fe2000fffe0ff */
[----:B------:R-:W-:Y:S02]  /*8210*/  R2UR UR44, R104 ;  /* 0x00000000682c72ca */ /* 0x000fe400000e0000 */
[----:B------:R-:W-:Y:S03]  /*8220*/  R2UR UR45, R105 ;  /* 0x00000000692d72ca */ /* 0x000fe600000e0000 */
[----:B------:R-:W-:Y:S05]  /*8230*/  IMAD.U32 R103, RZ, RZ, UR4 ;  /* 0x00000004ff677e24 */ /* 0x000fea000f8e00ff */
[----:B------:R-:W-:Y:S01]  /*8240*/  R2UR UR40, R103 ;  /* 0x00000000672872ca */ /* 0x000fe200000e0000 */
[----:B--2---:R-:W-:Y:S04]  /*8250*/  UIADD3 UR4, UP0, UPT, UR6, 0x780, URZ ;  /* 0x0000078006047890 */ /* 0x004fe8000ff1e0ff */
[----:B------:R-:W-:Y:S09]  /*8260*/  UIADD3.X UR5, UPT, UPT, URZ, UR7, URZ, UP0, !UPT ;  /* 0x00000007ff057290 */ /* 0x000ff200087fe4ff */
[----:B------:R2:W-:Y:S01]  /*8270*/  UTMASTG.5D.IM2COL [UR40], [UR4] ;  /* 0x00000028040073b5 */ /* 0x0005e20008060000 */
[----:B------:R0:W-:Y:S01]  /*8280*/  UTMACMDFLUSH ;  /* 0x00000000000079b7 */ /* 0x0001e20000000000 */
[----:B--2---:R-:W-:Y:S04]  /*8290*/  DEPBAR.LE SB0, 0x1 ;  /* 0x000080400000791a */ /* 0x004fe80000000000 */
.L_x_126:
[----:B------:R-:W-:Y:S05]  /*82a0*/  BSYNC.RECONVERGENT B0 ;  /* 0x0000000000007941 */ /* 0x000fea0003800200 */
.L_x_125:
[----:B------:R-:W-:Y:S06]  /*82b0*/  BAR.SYNC.DEFER_BLOCKING 0x1, 0x80 ;  /* 0x0042000000007b1d */ /* 0x000fec0000010000 */
[----:B------:R-:W2:Y:S01]  /*82c0*/  @P6 SYNCS.PHASECHK.TRANS64.TRYWAIT P0, [R121+URZ+0x220], R122 ;  /* 0x0002207a790065a7 */ /* 0x000ea200080011ff */
[----:B------:R-:W-:Y:S01]  /*82d0*/  BSSY B1, `(.L_x_127) ;  /* 0x0000020000017945 */ /* 0x000fe20003800000 */
[----:B--2---:R-:W-:Y:S03]  /*82e0*/  @P6 SEL R114, RZ, 0x1, !P0 ;  /* 0x00000001ff726807 */ /* 0x004fe60004000000 */
[----:B------:R-:W-:Y:S05]  /*82f0*/  @!P6 BRA `(.L_x_128) ;  /* 0x000000000074e947 */ /* 0x000fea0003800000 */
[----:B------:R-:W-:Y:S01]  /*8300*/  ISETP.NE.AND P1, PT, R115, RZ, PT ;  /* 0x000000ff7300720c */ /* 0x000fe20003f25270 */
[----:B------:R-:W2:Y:S01]  /*8310*/  S2R R0, SR_CgaCtaId ;  /* 0x0000000000007919 */ /* 0x000ea20000008800 */
[----:B------:R-:W-:Y:S01]  /*8320*/  ISETP.NE.AND P0, PT, R114, RZ, PT ;  /* 0x000000ff7200720c */ /* 0x000fe20003f05270 */
[----:B------:R-:W-:Y:S10]  /*8330*/  BSSY B0, `(.L_x_129) ;  /* 0x0000008000007945 */ /* 0x000ff40003800000 */
[----:B------:R-:W-:Y:S05]  /*8340*/  @P1 IMAD R2, R86, 0x1000, R89 ;  /* 0x0000100056021824 */ /* 0x000fea00078e0259 */
[----:B------:R-:W-:Y:S05]  /*8350*/  @P1 IADD3 R3, PT, PT, R2, UR49, RZ ;  /* 0x0000003102031c10 */ /* 0x000fea000fffe0ff */
[----:B------:R-:W-:Y:S01]  /*8360*/  @P1 IMAD.IADD R3, R3, 0x1, R120 ;  /* 0x0000000103031824 */ /* 0x000fe200078e0278 */
[----:B------:R-:W-:Y:S06]  /*8370*/  @P0 BRA `(.L_x_130) ;  /* 0x00000000000c0947 */ /* 0x000fec0003800000 */
[----:B------:R-:W-:Y:S04]  /*8380*/  SHF.L.U32 R4, R73, 0x1f, RZ ;  /* 0x0000001f49047819 */ /* 0x000fe800000006ff */
[----:B------:R-:W3:Y:S02]  /*8390*/  SYNCS.PHASECHK.TRANS64.TRYWAIT P0, [R121+URZ+0x220], R4 ;  /* 0x00022004790075a7 */ /* 0x000ee400080011ff */
[----:B---3--:R-:W-:Y:S05]  /*83a0*/  @!P0 BRA `(.L_x_131) ;  /* 0x0000002000288947 */ /* 0x008fea0003800000 */
.L_x_130:
[----:B------:R-:W-:Y:S05]  /*83b0*/  BSYNC B0 ;  /* 0x0000000000007941 */ /* 0x000fea0003800000 */
.L_x_129:
[----:B------:R-:W-:Y:S01]  /*83c0*/  ISETP.NE.AND P0, PT, R115, RZ, PT ;  /* 0x000000ff7300720c */ /* 0x000fe20003f05270 */
[----:B---3--:R-:W-:Y:S02]  /*83d0*/  VIADD R121, R121, 0x230 ;  /* 0x0000023079797836 */ /* 0x008fe40000000000 */
[----:B------:R-:W-:Y:S03]  /*83e0*/  VIADD R86, R86, 0x1 ;  /* 0x0000000156567836 */ /* 0x000fe60000000000 */
[----:B--2---:R-:W-:Y:S07]  /*83f0*/  PRMT R0, R0, 0x654, R121 ;  /* 0x0000065400007816 */ /* 0x004fee0000000079 */
        /* <DEDUP_REMOVED lines=9> */
[----:B------:R-:W-:Y:S01]  /*8490*/  SEL R86, R86, RZ, P0 ;  /* 0x000000ff56567207 */ /* 0x000fe20000000000 */
[----:B-----5:R5:W-:Y:S02]  /*84a0*/  SYNCS.ARRIVE.TRANS64.RED.A1T0 RZ, [R0+URZ], RZ ;  /* 0x000000ff00ff79a7 */ /* 0x020be400081004ff */
[----:B-----5:R-:W-:Y:S04]  /*84b0*/  SEL R0, RZ, 0x1, P0 ;  /* 0x00000001ff007807 */ /* 0x020fe80000000000 */
[----:B--23--:R-:W-:Y:S02]  /*84c0*/  LOP3.LUT R73, R73, R0, RZ, 0x3c, !PT ;  /* 0x0000000049497212 */ /* 0x00cfe400078e3cff */
.L_x_128:
[----:B------:R-:W-:Y:S05]  /*84d0*/  BSYNC B1 ;  /* 0x0000000000017941 */ /* 0x000fea0003800000 */
.L_x_127:
[----:B------:R-:W-:Y:S05]  /*84e0*/  VIADD R0, R39, 0x40 ;  /* 0x0000004027007836 */ /* 0x000fea0000000000 */
[----:B------:R-:W-:Y:S04]  /*84f0*/  SHF.R.U32.HI R0, RZ, 0x15, R0 ;  /* 0x00000015ff007819 */ /* 0x000fe80000011600 */
[----:B------:R-:W-:Y:S11]  /*8500*/  LOP3.LUT P0, RZ, R0, 0x3, R93, 0x48, !PT ;  /* 0x0000000300ff7812 */ /* 0x000ff6000780485d */
[----:B------:R-:W-:Y:S02]  /*8510*/  @!UPT UIADD3 URZ, UPT, UPT, URZ, URZ, URZ ;  /* 0x000000fffffff290 */ /* 0x000fe4000fffe0ff */
[----:B------:R-:W-:Y:S05]  /*8520*/  @!P0 BRA `(.L_x_132) ;  /* 0x0000000000408947 */ /* 0x000fea0003800000 */
[----:B------:R-:W2:Y:S01]  /*8530*/  LDCU.64 UR8, c[0x4][0x70] ;  /* 0x01000e00ff0877ac */ /* 0x000ea20008000a00 */
[----:B------:R-:W-:Y:S01]  /*8540*/  MOV R3, 0x0 ;  /* 0x0000000000037802 */ /* 0x000fe20000000f00 */
[----:B------:R-:W-:Y:S02]  /*8550*/  HFMA2 R12, -RZ, RZ, 0, 5.9604644775390625e-08 ;  /* 0x00000001ff0c7431 */ /* 0x000fe400000001ff */
[----:B------:R-:W-:Y:S02]  /*8560*/  IMAD.MOV.U32 R8, RZ, RZ, 0x192 ;  /* 0x00000192ff087424 */ /* 0x000fe400078e00ff */
[----:B------:R-:W-:Y:S01]  /*8570*/  IMAD.MOV.U32 R13, RZ, RZ, RZ ;  /* 0x000000ffff0d7224 */ /* 0x000fe200078e00ff */
[----:B------:R-:W3:Y:S01]  /*8580*/  LDCU.64 UR6, c[0x4][0x78] ;  /* 0x01000f00ff0677ac */ /* 0x000ee20008000a00 */
[----:B------:R-:W1:Y:S01]  /*8590*/  LDC.64 R2, c[0x4][R3] ;  /* 0x0100000003027b82 */ /* 0x000e620000000a00 */
[----:B------:R-:W5:Y:S01]  /*85a0*/  LDCU.64 UR4, c[0x4][0x10] ;  /* 0x01000200ff0477ac */ /* 0x000f620008000a00 */
[----:B--2---:R-:W-:Y:S01]  /*85b0*/  MOV R5, UR9 ;  /* 0x0000000900057c02 */ /* 0x004fe20008000f00 */
[----:B------:R-:W-:Y:S01]  /*85c0*/  IMAD.U32 R4, RZ, RZ, UR8 ;  /* 0x00000008ff047e24 */ /* 0x000fe2000f8e00ff */
[----:B---3--:R-:W-:Y:S01]  /*85d0*/  MOV R7, UR7 ;  /* 0x0000000700077c02 */ /* 0x008fe20008000f00 */
[----:B------:R-:W-:Y:S01]  /*85e0*/  IMAD.U32 R6, RZ, RZ, UR6 ;  /* 0x00000006ff067e24 */ /* 0x000fe2000f8e00ff */
[----:B-----5:R-:W-:Y:S01]  /*85f0*/  MOV R11, UR5 ;  /* 0x00000005000b7c02 */ /* 0x020fe20008000f00 */
[----:B------:R-:W-:Y:S02]  /*8600*/  IMAD.U32 R10, RZ, RZ, UR4 ;  /* 0x00000004ff0a7e24 */ /* 0x000fe4000f8e00ff */
[----:B------:R-:W-:Y:S07]  /*8610*/  LEPC R20, `(.L_x_132) ;  /* 0x000000001014794e */ /* 0x000fee0000000000 */
[----:B-1--4-:R-:W-:Y:S05]  /*8620*/  CALL.ABS.NOINC R2 ;  /* 0x0000000002007343 */ /* 0x012fea0003c00000 */
.L_x_132:
[----:B------:R-:W-:Y:S01]  /*8630*/  ISETP.NE.AND P0, PT, R91, RZ, PT ;  /* 0x000000ff5b00720c */ /* 0x000fe20003f05270 */
[----:B------:R-:W-:Y:S05]  /*8640*/  WARPSYNC.ALL ;  /* 0x0000000000007948 */ /* 0x000fea0003800000 */
[----:B------:R-:W-:Y:S01]  /*8650*/  R2UR UR4, R39 ;  /* 0x00000000270472ca */ /* 0x000fe200000e0000 */
[----:B------:R-:W2:Y:S01]  /*8660*/  S2UR UR6, SR_CgaCtaId ;  /* 0x00000000000679c3 */ /* 0x000ea20000008800 */
[-C--:B------:R-:W-:Y:S01]  /*8670*/  F2FP.F16.E4M3.UNPACK_B R42, R76.reuse ;  /* 0x0000004cff2a723e */ /* 0x080fe200020006ff */
[----:B------:R-:W-:Y:S01]  /*8680*/  BSSY.RECONVERGENT B0, `(.L_x_133) ;  /* 0x000009e000007945 */ /* 0x000fe20003800200 */
[----:B------:R-:W-:Y:S02]  /*8690*/  F2FP.F16.E4M3.UNPACK_B R76, R76.H1 ;  /* 0x0000004cff4c723e */ /* 0x000fe400030006ff */
[-C--:B------:R-:W-:Y:S01]  /*86a0*/  F2FP.F16.E4M3.UNPACK_B R46, R77.reuse ;  /* 0x0000004dff2e723e */ /* 0x080fe200020006ff */
[--C-:B------:R-:W-:Y:S01]  /*86b0*/  HADD2.F32 R40, -RZ, R42.reuse.H0_H0 ;  /* 0x2000002aff287230 */ /* 0x100fe20000004100 */
[----:B------:R-:W-:Y:S01]  /*86c0*/  F2FP.F16.E4M3.UNPACK_B R77, R77.H1 ;  /* 0x0000004dff4d723e */ /* 0x000fe200030006ff */
[----:B------:R-:W-:Y:S01]  /*86d0*/  HADD2.F32 R42, -RZ, R42.H1_H1 ;  /* 0x3000002aff2a7230 */ /* 0x000fe20000004100 */
[-C--:B------:R-:W-:Y:S01]  /*86e0*/  F2FP.F16.E4M3.UNPACK_B R50, R78.reuse ;  /* 0x0000004eff32723e */ /* 0x080fe200020006ff */
[----:B------:R-:W-:Y:S01]  /*86f0*/  HADD2.F32 R43, -RZ, R76.H0_H0 ;  /* 0x2000004cff2b7230 */ /* 0x000fe20000004100 */
[----:B------:R-:W-:Y:S01]  /*8700*/  F2FP.F16.E4M3.UNPACK_B R78, R78.H1 ;  /* 0x0000004eff4e723e */ /* 0x000fe200030006ff */
[----:B------:R-:W-:Y:S01]  /*8710*/  LDTM.16dp32bit_t0_t15.x32 R4, tmem[UR4+0x40] ;  /* 0x00004004000479ee */ /* 0x000fe20008a80000 */
[----:B------:R-:W3:Y:S01]  /*8720*/  LDTM.16dp32bit_t16_t31.x32 R4, tmem[UR4+0x60] ;  /* 0x00006004000479ee */ /* 0x000ee20008aa0000 */
[----:B------:R-:W-:Y:S01]  /*8730*/  NOP ;  /* 0x0000000000007918 */ /* 0x000fe20000000000 */
[--C-:B------:R-:W-:Y:S01]  /*8740*/  HADD2.F32 R45, -RZ, R46.reuse.H0_H0 ;  /* 0x2000002eff2d7230 */ /* 0x100fe20000004100 */
[----:B------:R-:W-:Y:S01]  /*8750*/  R2UR UR5, R113 ;  /* 0x00000000710572ca */ /* 0x000fe200000e0000 */
[----:B------:R-:W-:Y:S01]  /*8760*/  HADD2.F32 R46, -RZ, R46.H1_H1 ;  /* 0x3000002eff2e7230 */ /* 0x000fe20000004100 */
[----:B------:R-:W-:Y:S01]  /*8770*/  F2FP.F16.E4M3.UNPACK_B R54, R79 ;  /* 0x0000004fff36723e */ /* 0x000fe200020006ff */
[--C-:B------:R-:W-:Y:S01]  /*8780*/  HADD2.F32 R49, -RZ, R50.reuse.H0_H0 ;  /* 0x20000032ff317230 */ /* 0x100fe20000004100 */
[----:B----4-:R-:W-:Y:S01]  /*8790*/  F2FP.F16.E4M3.UNPACK_B R58, R80 ;  /* 0x00000050ff3a723e */ /* 0x010fe200020006ff */
        /* <DEDUP_REMOVED lines=8> */
[----:B------:R-:W-:Y:S01]  /*8820*/  UIADD3 UR4, UPT, UPT, UR5, 0x270, URZ ;  /* 0x0000027005047890 */ /* 0x000fe2000fffe0ff */
[----:B------:R-:W-:Y:S01]  /*8830*/  HADD2.F32 R59, -RZ, R58.H1_H1 ;  /* 0x3000003aff3b7230 */ /* 0x000fe20000004100 */
[----:B------:R-:W-:Y:S01]  /*8840*/  F2FP.F16.E4M3.UNPACK_B R80, R80.H1 ;  /* 0x00000050ff50723e */ /* 0x000fe200030006ff */
[--C-:B------:R-:W-:Y:S01]  /*8850*/  HADD2.F32 R61, -RZ, R62.reuse.H0_H0 ;  /* 0x2000003eff3d7230 */ /* 0x100fe20000004100 */
[----:B------:R-:W-:Y:S01]  /*8860*/  F2FP.F16.E4M3.UNPACK_B R81, R81.H1 ;  /* 0x00000051ff51723e */ /* 0x000fe200030006ff */
[----:B------:R-:W-:Y:S01]  /*8870*/  HADD2.F32 R62, -RZ, R62.H1_H1 ;  /* 0x3000003eff3e7230 */ /* 0x000fe20000004100 */
[----:B------:R-:W-:Y:S01]  /*8880*/  F2FP.F16.E4M3.UNPACK_B R82, R82.H1 ;  /* 0x00000052ff52723e */ /* 0x000fe200030006ff */
[--C-:B------:R-:W-:Y:S01]  /*8890*/  HADD2.F32 R65, -RZ, R66.reuse.H0_H0 ;  /* 0x20000042ff417230 */ /* 0x100fe20000004100 */
[----:B--2---:R-:W-:Y:S01]  /*88a0*/  UPRMT UR4, UR6, 0x654, UR4 ;  /* 0x0000065406047896 */ /* 0x004fe20008000004 */
[C---:B---3--:R-:W-:Y:S01]  /*88b0*/  FMUL R4, R38.reuse, R4 ;  /* 0x0000000426047220 */ /* 0x048fe20000400000 */
[C---:B------:R-:W-:Y:S01]  /*88c0*/  FMUL R5, R38.reuse, R5 ;  /* 0x0000000526057220 */ /* 0x040fe20000400000 */
[C---:B------:R-:W-:Y:S01]  /*88d0*/  FMUL R8, R38.reuse, R8 ;  /* 0x0000000826087220 */ /* 0x040fe20000400000 */
[C---:B------:R-:W-:Y:S01]  /*88e0*/  FMUL R9, R38.reuse, R9 ;  /* 0x0000000926097220 */ /* 0x040fe20000400000 */
[C---:B------:R-:W-:Y:S01]  /*88f0*/  FFMA R4, R41.reuse, R40, R4 ;  /* 0x0000002829047223 */ /* 0x040fe20000000004 */
[C---:B------:R-:W-:Y:S01]  /*8900*/  FFMA R5, R41.reuse, R42, R5 ;  /* 0x0000002a29057223 */ /* 0x040fe20000000005 */
[C---:B------:R-:W-:Y:S01]  /*8910*/  FMUL R12, R38.reuse, R12 ;  /* 0x0000000c260c7220 */ /* 0x040fe20000400000 */
[C---:B------:R-:W-:Y:S01]  /*8920*/  FMUL R13, R38.reuse, R13 ;  /* 0x0000000d260d7220 */ /* 0x040fe20000400000 */
[----:B------:R-:W-:Y:S01]  /*8930*/  SYNCS.ARRIVE.TRANS64.RED.A1T0 RZ, [UR4], RZ ;  /* 0x000000ffffff79a7 */ /* 0x000fe20008100404 */
[C---:B------:R-:W-:Y:S01]  /*8940*/  FMUL R16, R38.reuse, R16 ;  /* 0x0000001026107220 */ /* 0x040fe20000400000 */
[C---:B------:R-:W-:Y:S01]  /*8950*/  FMUL R17, R38.reuse, R17 ;  /* 0x0000001126117220 */ /* 0x040fe20000400000 */
[C---:B------:R-:W-:Y:S01]  /*8960*/  FMUL R0, R38.reuse, R20 ;  /* 0x0000001426007220 */ /* 0x040fe20000400000 */
[C---:B------:R-:W-:Y:S01]  /*8970*/  FMUL R2, R38.reuse, R21 ;  /* 0x0000001526027220 */ /* 0x040fe20000400000 */
[C---:B------:R-:W-:Y:S01]  /*8980*/  FMUL R20, R38.reuse, R24 ;  /* 0x0000001826147220 */ /* 0x040fe20000400000 */
[C---:B------:R-:W-:Y:S01]  /*8990*/  FMUL R21, R38.reuse, R25 ;  /* 0x0000001926157220 */ /* 0x040fe20000400000 */
[----:B------:R-:W-:Y:S02]  /*89a0*/  HADD2.F32 R66, -RZ, R66.H1_H1 ;  /* 0x30000042ff427230 */ /* 0x000fe40000004100 */
        /* <DEDUP_REMOVED lines=15> */
[----:B------:R-:W-:Y:S01]  /*8aa0*/  FFMA R10, R41, R47, R10 ;  /* 0x0000002f290a7223 */ /* 0x000fe2000000000a */
[----:B------:R-:W-:Y:S01]  /*8ab0*/  HADD2.F32 R43, -RZ, R69.H0_H0 ;  /* 0x20000045ff2b7230 */ /* 0x000fe20000004100 */
[----:B-1----:R-:W-:Y:S01]  /*8ac0*/  F2FP.SATFINITE.E4M3.F32.PACK_AB_MERGE_C R108, R7, R6, RZ ;  /* 0x00000006076c723e */ /* 0x002fe200048070ff */
        /* <DEDUP_REMOVED lines=8> */
[----:B------:R-:W-:Y:S01]  /*8b50*/  FFMA R14, R41, R51, R14 ;  /* 0x00000033290e7223 */ /* 0x000fe2000000000e */
[C---:B------:R-:W-:Y:S01]  /*8b60*/  FMUL R15, R38.reuse, R15 ;  /* 0x0000000f260f7220 */ /* 0x040fe20000400000 */
[----:B------:R-:W-:Y:S01]  /*8b70*/  F2FP.F16.E4M3.UNPACK_B R83, R83.H1 ;  /* 0x00000053ff53723e */ /* 0x000fe200030006ff */
[--C-:B------:R-:W-:Y:S01]  /*8b80*/  HADD2.F32 R55, -RZ, R79.reuse.H0_H0 ;  /* 0x2000004fff377230 */ /* 0x100fe20000004100 */
[----:B------:R-:W-:Y:S01]  /*8b90*/  F2FP.SATFINITE.E4M3.F32.PACK_AB_MERGE_C R109, R11, R10, RZ ;  /* 0x0000000a0b6d723e */ /* 0x000fe200048070ff */
[C---:B------:R-:W-:Y:S01]  /*8ba0*/  FFMA R15, R41.reuse, R52, R15 ;  /* 0x00000034290f7223 */ /* 0x040fe2000000000f */
[C---:B------:R-:W-:Y:S01]  /*8bb0*/  FFMA R16, R41.reuse, R53, R16 ;  /* 0x0000003529107223 */ /* 0x040fe20000000010 */
[----:B------:R-:W-:Y:S01]  /*8bc0*/  FFMA R17, R41, R54, R17 ;  /* 0x0000003629117223 */ /* 0x000fe20000000011 */
[----:B------:R-:W-:Y:S01]  /*8bd0*/  F2FP.SATFINITE.E4M3.F32.PACK_AB_MERGE_C R109, R9, R8, R109 ;  /* 0x00000008096d723e */ /* 0x000fe2000480706d */
[----:B------:R-:W-:Y:S01]  /*8be0*/  HADD2.F32 R56, -RZ, R79.H1_H1 ;  /* 0x3000004fff387230 */ /* 0x000fe20000004100 */
[----:B------:R-:W-:Y:S01]  /*8bf0*/  F2FP.SATFINITE.E4M3.F32.PACK_AB_MERGE_C R110, R15, R14, RZ ;  /* 0x0000000e0f6e723e */ /* 0x000fe200048070ff */
[C---:B------:R-:W-:Y:S01]  /*8c00*/  FMUL R18, R38.reuse, R18 ;  /* 0x0000001226127220 */ /* 0x040fe20000400000 */
[C---:B------:R-:W-:Y:S01]  /*8c10*/  FMUL R19, R38.reuse, R19 ;  /* 0x0000001326137220 */ /* 0x040fe20000400000 */
[--C-:B------:R-:W-:Y:S02]  /*8c20*/  HADD2.F32 R58, -RZ, R80.reuse.H0_H0 ;  /* 0x20000050ff3a7230 */ /* 0x100fe40000004100 */
[C---:B------:R-:W-:Y:S01]  /*8c30*/  FMUL R3, R38.reuse, R22 ;  /* 0x0000001626037220 */ /* 0x040fe20000400000 */
[C---:B------:R-:W-:Y:S01]  /*8c40*/  FFMA R18, R41.reuse, R55, R18 ;  /* 0x0000003729127223 */ /* 0x040fe20000000012 */
[----:B------:R-:W-:Y:S02]  /*8c50*/  HADD2.F32 R60, -RZ, R80.H1_H1 ;  /* 0x30000050ff3c7230 */ /* 0x000fe40000004100 */
        /* <DEDUP_REMOVED lines=42> */
[----:B------:R-:W-:Y:S03]  /*8f00*/  IADD3 R70, PT, PT, R36, 0x1, RZ ;  /* 0x0000000124467810 */ /* 0x000fe60007ffe0ff */
        /* <DEDUP_REMOVED lines=13> */
[----:B------:R-:W-:Y:S01]  /*8fe0*/  R2UR UR12, R104 ;  /* 0x00000000680c72ca */ /* 0x000fe200000e0000 */
[----:B------:R-:W-:Y:S01]  /*8ff0*/  UIADD3 UR8, UPT, UPT, UR49, 0x3400, URZ ;  /* 0x0000340031087890 */ /* 0x000fe2000fffe0ff */
[----:B------:R-:W-:Y:S01]  /*9000*/  R2UR UR13, R105 ;  /* 0x00000000690d72ca */ /* 0x000fe200000e0000 */
[----:B--2---:R-:W-:Y:S04]  /*9010*/  UIADD3 UR4, UP0, UPT, UR6, 0x780, URZ ;  /* 0x0000078006047890 */ /* 0x004fe8000ff1e0ff */
[----:B------:R-:W-:Y:S09]  /*9020*/  UIADD3.X UR5, UPT, UPT, URZ, UR7, URZ, UP0, !UPT ;  /* 0x00000007ff057290 */ /* 0x000ff200087fe4ff */
[----:B------:R2:W-:Y:S01]  /*9030*/  UTMASTG.5D.IM2COL [UR8], [UR4] ;  /* 0x00000008040073b5 */ /* 0x0005e20008060000 */
[----:B------:R0:W-:Y:S01]  /*9040*/  UTMACMDFLUSH ;  /* 0x00000000000079b7 */ /* 0x0001e20000000000 */
[----:B--2---:R-:W-:Y:S04]  /*9050*/  DEPBAR.LE SB0, 0x1 ;  /* 0x000080400000791a */ /* 0x004fe80000000000 */
.L_x_134:
[----:B------:R-:W-:Y:S05]  /*9060*/  BSYNC.RECONVERGENT B0 ;  /* 0x0000000000007941 */ /* 0x000fea0003800200 */
.L_x_133:
[----:B------:R-:W-:Y:S01]  /*9070*/  R2UR UR5, R99 ;  /* 0x00000000630572ca */ /* 0x000fe200000e0000 */
[----:B------:R-:W-:Y:S01]  /*9080*/  BAR.SYNC.DEFER_BLOCKING 0x1, 0x80 ;  /* 0x0042000000007b1d */ /* 0x000fe20000010000 */
[----:B------:R-:W-:Y:S01]  /*9090*/  R2UR UR4, R100 ;  /* 0x00000000640472ca */ /* 0x000fe200000e0000 */
[----:B------:R-:W-:Y:S01]  /*90a0*/  UISETP.NE.AND UP0, UPT, UR51, URZ, UPT ;  /* 0x000000ff3300728c */ /* 0x000fe2000bf05270 */
[C---:B------:R-:W-:Y:S02]  /*90b0*/  ISETP.NE.AND P0, PT, R70.reuse, 0x2, PT ;  /* 0x000000024600780c */ /* 0x040fe40003f05270 */
[----:B------:R-:W-:Y:S02]  /*90c0*/  LOP3.LUT R87, R87, 0x1, RZ, 0x3c, !PT ;  /* 0x0000000157577812 */ /* 0x000fe400078e3cff */
[----:B------:R-:W-:Y:S02]  /*90d0*/  SEL R3, RZ, 0x1, P0 ;  /* 0x00000001ff037807 */ /* 0x000fe40000000000 */
[----:B------:R-:W-:Y:S02]  /*90e0*/  SEL R36, R70, RZ, P0 ;  /* 0x000000ff46247207 */ /* 0x000fe40000000000 */
[----:B------:R-:W-:Y:S01]  /*90f0*/  LOP3.LUT R88, R88, R3, RZ, 0x3c, !PT ;  /* 0x0000000358587212 */ /* 0x000fe200078e3cff */
[----:B------:R-:W-:Y:S02]  /*9100*/  UIADD3 UR24, UPT, UPT, UR36, UR5, URZ ;  /* 0x0000000524187290 */ /* 0x000fe4000fffe0ff */
[----:B------:R-:W-:Y:S01]  /*9110*/  UIADD3 UR52, UPT, UPT, UR37, UR4, URZ ;  /* 0x0000000425347290 */ /* 0x000fe2000fffe0ff */
[----:B------:R-:W-:Y:S01]  /*9120*/  UMOV UR50, UR61 ;  /* 0x0000003d00327c82 */ /* 0x000fe20008000000 */
[----:B------:R-:W-:Y:S10]  /*9130*/  BRA.U UP0, `(.L_x_135) ;  /* 0xffffffd500207547 */ /* 0x000ff4000b83ffff */
[----:B------:R-:W-:Y:S05]  /*9140*/  EXIT ;  /* 0x000000000000794d */ /* 0x000fea0003800000 */
.L_x_25:
[----:B------:R-:W-:Y:S07]  /*9150*/  MOV R0, UR9 ;  /* 0x0000000900007c02 */ /* 0x000fee0008000f00 */
.L_x_136:
[----:B--2---:R2:W3:Y:S02]  /*9160*/  SYNCS.PHASECHK.TRANS64.TRYWAIT P0, [R0+URZ+0x110], R5 ;  /* 0x00011005000075a7 */ /* 0x0044e400080011ff */
[----:B---3--:R-:W-:Y:S05]  /*9170*/  @!P0 NANOSLEEP.SYNCS 0x989680 ;  /* 0x009896800000895d */ /* 0x008fea0003900000 */
[----:B------:R-:W3:Y:S02]  /*9180*/  @!P0 SYNCS.PHASECHK.TRANS64 P0, [R0+URZ+0x110], R5 ;  /* 0x00011005000085a7 */ /* 0x000ee400080010ff */
[----:B---3--:R-:W-:Y:S05]  /*9190*/  @!P0 BRA `(.L_x_136) ;  /* 0xfffffffc00f08947 */ /* 0x008fea000383ffff */
[----:B------:R-:W-:Y:S05]  /*91a0*/  BRA `(.L_x_24) ;  /* 0xffffff8c00347947 */ /* 0x000fea000383ffff */
.L_x_32:
[----:B------:R-:W-:Y:S07]  /*91b0*/  MOV R0, UR9 ;  /* 0x0000000900007c02 */ /* 0x000fee0008000f00 */
.L_x_137:
[----:B-1----:R1:W2:Y:S02]  /*91c0*/  SYNCS.PHASECHK.TRANS64.TRYWAIT P0, [R0+URZ+0x110], R5 ;  /* 0x00011005000075a7 */ /* 0x0022a400080011ff */
[----:B--2---:R-:W-:Y:S05]  /*91d0*/  @!P0 NANOSLEEP.SYNCS 0x989680 ;  /* 0x009896800000895d */ /* 0x004fea0003900000 */
[----:B------:R-:W2:Y:S02]  /*91e0*/  @!P0 SYNCS.PHASECHK.TRANS64 P0, [R0+URZ+0x110], R5 ;  /* 0x00011005000085a7 */ /* 0x000ea400080010ff */
[----:B--2---:R-:W-:Y:S05]  /*91f0*/  @!P0 BRA `(.L_x_137) ;  /* 0xfffffffc00f08947 */ /* 0x004fea000383ffff */
[----:B------:R-:W-:Y:S05]  /*9200*/  BRA `(.L_x_31) ;  /* 0xffffff9000cc7947 */ /* 0x000fea000383ffff */
.L_x_37:
[----:B-1----:R-:W-:-:S07]  /*9210*/  MOV R0, UR29 ;  /* 0x0000001d00007c02 */ /* 0x002fce0008000f00 */
.L_x_138:
[----:B-1----:R1:W2:Y:S02]  /*9220*/  SYNCS.PHASECHK.TRANS64.TRYWAIT P0, [R0+URZ+0x250], R5 ;  /* 0x00025005000075a7 */ /* 0x0022a400080011ff */
[----:B--2---:R-:W-:Y:S05]  /*9230*/  @!P0 NANOSLEEP.SYNCS 0x989680 ;  /* 0x009896800000895d */ /* 0x004fea0003900000 */
[----:B------:R-:W2:Y:S02]  /*9240*/  @!P0 SYNCS.PHASECHK.TRANS64 P0, [R0+URZ+0x250], R5 ;  /* 0x00025005000085a7 */ /* 0x000ea400080010ff */
[----:B--2---:R-:W-:Y:S05]  /*9250*/  @!P0 BRA `(.L_x_138) ;  /* 0xfffffffc00f08947 */ /* 0x004fea000383ffff */
[----:B------:R-:W-:Y:S05]  /*9260*/  BRA `(.L_x_139) ;  /* 0xffffff9400a87947 */ /* 0x000fea000383ffff */
.L_x_41:
[----:B------:R-:W-:-:S07]  /*9270*/  MOV R0, UR4 ;  /* 0x0000000400007c02 */ /* 0x000fce0008000f00 */
.L_x_140:
[----:B-1----:R1:W2:Y:S02]  /*9280*/  SYNCS.PHASECHK.TRANS64.TRYWAIT P0, [R0+URZ], R5 ;  /* 0x00000005000075a7 */ /* 0x0022a400080011ff */
[----:B--2---:R-:W-:Y:S05]  /*9290*/  @!P0 NANOSLEEP.SYNCS 0x989680 ;  /* 0x009896800000895d */ /* 0x004fea0003900000 */
[----:B------:R-:W2:Y:S02]  /*92a0*/  @!P0 SYNCS.PHASECHK.TRANS64 P0, [R0+URZ], R5 ;  /* 0x00000005000085a7 */ /* 0x000ea400080010ff */
[----:B--2---:R-:W-:Y:S05]  /*92b0*/  @!P0 BRA `(.L_x_140) ;  /* 0xfffffffc00f08947 */ /* 0x004fea000383ffff */
[----:B------:R-:W-:Y:S05]  /*92c0*/  BRA `(.L_x_141) ;  /* 0xffffff9c003c7947 */ /* 0x000fea000383ffff */
.L_x_42:
[----:B-1----:R-:W-:-:S07]  /*92d0*/  MOV R0, UR5 ;  /* 0x0000000500007c02 */ /* 0x002fce0008000f00 */
.L_x_142:
[----:B-1----:R1:W2:Y:S02]  /*92e0*/  SYNCS.PHASECHK.TRANS64.TRYWAIT P0, [R0+URZ], R3 ;  /* 0x00000003000075a7 */ /* 0x0022a400080011ff */
[----:B--2---:R-:W-:Y:S05]  /*92f0*/  @!P0 NANOSLEEP.SYNCS 0x989680 ;  /* 0x009896800000895d */ /* 0x004fea0003900000 */
[----:B------:R-:W2:Y:S02]  /*9300*/  @!P0 SYNCS.PHASECHK.TRANS64 P0, [R0+URZ], R3 ;  /* 0x00000003000085a7 */ /* 0x000ea400080010ff */
[----:B--2---:R-:W-:Y:S05]  /*9310*/  @!P0 BRA `(.L_x_142) ;  /* 0xfffffffc00f08947 */ /* 0x004fea000383ffff */
[----:B------:R-:W-:Y:S05]  /*9320*/  BRA `(.L_x_143) ;  /* 0xffffff9c00487947 */ /* 0x000fea000383ffff */
.L_x_43:
[----:B------:R-:W-:-:S07]  /*9330*/  MOV R0, UR5 ;  /* 0x0000000500007c02 */ /* 0x000fce0008000f00 */
.L_x_144:
[----:B-1----:R1:W2:Y:S02]  /*9340*/  SYNCS.PHASECHK.TRANS64.TRYWAIT P0, [R0+URZ], R3 ;  /* 0x00000003000075a7 */ /* 0x0022a400080011ff */
[----:B--2---:R-:W-:Y:S05]  /*9350*/  @!P0 NANOSLEEP.SYNCS 0x989680 ;  /* 0x009896800000895d */ /* 0x004fea0003900000 */
[----:B------:R-:W2:Y:S02]  /*9360*/  @!P0 SYNCS.PHASECHK.TRANS64 P0, [R0+URZ], R3 ;  /* 0x00000003000085a7 */ /* 0x000ea400080010ff */
[----:B--2---:R-:W-:Y:S05]  /*9370*/  @!P0 BRA `(.L_x_144) ;  /* 0xfffffffc00f08947 */ /* 0x004fea000383ffff */
[----:B------:R-:W-:Y:S05]  /*9380*/  BRA `(.L_x_145) ;  /* 0xffffff9c00547947 */ /* 0x000fea000383ffff */
.L_x_44:
[----:B------:R-:W-:-:S07]  /*9390*/  MOV R0, UR5 ;  /* 0x0000000500007c02 */ /* 0x000fce0008000f00 */
.L_x_146:
[----:B-1----:R1:W2:Y:S02]  /*93a0*/  SYNCS.PHASECHK.TRANS64.TRYWAIT P0, [R0+URZ], R3 ;  /* 0x00000003000075a7 */ /* 0x0022a400080011ff */
[----:B--2---:R-:W-:Y:S05]  /*93b0*/  @!P0 NANOSLEEP.SYNCS 0x989680 ;  /* 0x009896800000895d */ /* 0x004fea0003900000 */
[----:B------:R-:W2:Y:S02]  /*93c0*/  @!P0 SYNCS.PHASECHK.TRANS64 P0, [R0+URZ], R3 ;  /* 0x00000003000085a7 */ /* 0x000ea400080010ff */
[----:B--2---:R-:W-:Y:S05]  /*93d0*/  @!P0 BRA `(.L_x_146) ;  /* 0xfffffffc00f08947 */ /* 0x004fea000383ffff */
[----:B------:R-:W-:Y:S05]  /*93e0*/  BRA `(.L_x_147) ;  /* 0xffffff9c00607947 */ /* 0x000fea000383ffff */
.L_x_45:
[----:B------:R-:W-:-:S07]  /*93f0*/  MOV R0, UR5 ;  /* 0x0000000500007c02 */ /* 0x000fce0008000f00 */
.L_x_148:
[----:B-1----:R1:W2:Y:S02]  /*9400*/  SYNCS.PHASECHK.TRANS64.TRYWAIT P0, [R0+URZ], R3 ;  /* 0x00000003000075a7 */ /* 0x0022a400080011ff */
[----:B--2---:R-:W-:Y:S05]  /*9410*/  @!P0 NANOSLEEP.SYNCS 0x989680 ;  /* 0x009896800000895d */ /* 0x004fea0003900000 */
[----:B------:R-:W2:Y:S02]  /*9420*/  @!P0 SYNCS.PHASECHK.TRANS64 P0, [R0+URZ], R3 ;  /* 0x00000003000085a7 */ /* 0x000ea400080010ff */
[----:B--2---:R-:W-:Y:S05]  /*9430*/  @!P0 BRA `(.L_x_148) ;  /* 0xfffffffc00f08947 */ /* 0x004fea000383ffff */
[----:B------:R-:W-:Y:S05]  /*9440*/  BRA `(.L_x_149) ;  /* 0xffffff9c006c7947 */ /* 0x000fea000383ffff */
.L_x_46:
[----:B------:R-:W-:-:S07]  /*9450*/  MOV R0, UR5 ;  /* 0x0000000500007c02 */ /* 0x000fce0008000f00 */
.L_x_150:
[----:B-1----:R1:W2:Y:S02]  /*9460*/  SYNCS.PHASECHK.TRANS64.TRYWAIT P0, [R0+URZ], R3 ;  /* 0x00000003000075a7 */ /* 0x0022a400080011ff */
[----:B--2---:R-:W-:Y:S05]  /*9470*/  @!P0 NANOSLEEP.SYNCS 0x989680 ;  /* 0x009896800000895d */ /* 0x004fea0003900000 */
[----:B------:R-:W2:Y:S02]  /*9480*/  @!P0 SYNCS.PHASECHK.TRANS64 P0, [R0+URZ], R3 ;  /* 0x00000003000085a7 */ /* 0x000ea400080010ff */
[----:B--2---:R-:W-:Y:S05]  /*9490*/  @!P0 BRA `(.L_x_150) ;  /* 0xfffffffc00f08947 */ /* 0x004fea000383ffff */
[----:B------:R-:W-:Y:S05]  /*94a0*/  BRA `(.L_x_151) ;  /* 0xffffff9c00787947 */ /* 0x000fea000383ffff */
.L_x_47:
[----:B------:R-:W-:-:S07]  /*94b0*/  MOV R0, UR5 ;  /* 0x0000000500007c02 */ /* 0x000fce0008000f00 */
.L_x_152:
[----:B-1----:R1:W2:Y:S02]  /*94c0*/  SYNCS.PHASECHK.TRANS64.TRYWAIT P0, [R0+URZ], R3 ;  /* 0x00000003000075a7 */ /* 0x0022a400080011ff */
[----:B--2---:R-:W-:Y:S05]  /*94d0*/  @!P0 NANOSLEEP.SYNCS 0x989680 ;  /* 0x009896800000895d */ /* 0x004fea0003900000 */
[----:B------:R-:W2:Y:S02]  /*94e0*/  @!P0 SYNCS.PHASECHK.TRANS64 P0, [R0+URZ], R3 ;  /* 0x00000003000085a7 */ /* 0x000ea400080010ff */
[----:B--2---:R-:W-:Y:S05]  /*94f0*/  @!P0 BRA `(.L_x_152) ;  /* 0xfffffffc00f08947 */ /* 0x004fea000383ffff */
[----:B------:R-:W-:Y:S05]  /*9500*/  BRA `(.L_x_153) ;  /* 0xffffff9c00847947 */ /* 0x000fea000383ffff */
.L_x_48:
[----:B------:R-:W-:-:S07]  /*9510*/  MOV R0, UR5 ;  /* 0x0000000500007c02 */ /* 0x000fce0008000f00 */
.L_x_154:
[----:B-1----:R1:W2:Y:S02]  /*9520*/  SYNCS.PHASECHK.TRANS64.TRYWAIT P0, [R0+URZ], R3 ;  /* 0x00000003000075a7 */ /* 0x0022a400080011ff */
[----:B--2---:R-:W-:Y:S05]  /*9530*/  @!P0 NANOSLEEP.SYNCS 0x989680 ;  /* 0x009896800000895d */ /* 0x004fea0003900000 */
[----:B------:R-:W2:Y:S02]  /*9540*/  @!P0 SYNCS.PHASECHK.TRANS64 P0, [R0+URZ], R3 ;  /* 0x00000003000085a7 */ /* 0x000ea400080010ff */
[----:B--2---:R-:W-:Y:S05]  /*9550*/  @!P0 BRA `(.L_x_154) ;  /* 0xfffffffc00f08947 */ /* 0x004fea000383ffff */
[----:B------:R-:W-:Y:S05]  /*9560*/  BRA `(.L_x_155) ;  /* 0xffffff9c00907947 */ /* 0x000fea000383ffff */
.L_x_49:
[----:B------:R-:W-:-:S07]  /*9570*/  MOV R0, UR5 ;  /* 0x0000000500007c02 */ /* 0x000fce0008000f00 */
.L_x_156:
[----:B-1----:R1:W2:Y:S02]  /*9580*/  SYNCS.PHASECHK.TRANS64.TRYWAIT P0, [R0+URZ], R3 ;  /* 0x00000003000075a7 */ /* 0x0022a400080011ff */
[----:B--2---:R-:W-:Y:S05]  /*9590*/  @!P0 NANOSLEEP.SYNCS 0x989680 ;  /* 0x009896800000895d */ /* 0x004fea0003900000 */
[----:B------:R-:W2:Y:S02]  /*95a0*/  @!P0 SYNCS.PHASECHK.TRANS64 P0, [R0+URZ], R3 ;  /* 0x00000003000085a7 */ /* 0x000ea400080010ff */
[----:B--2---:R-:W-:Y:S05]  /*95b0*/  @!P0 BRA `(.L_x_156) ;  /* 0xfffffffc00f08947 */ /* 0x004fea000383ffff */
[----:B------:R-:W-:Y:S05]  /*95c0*/  BRA `(.L_x_157) ;  /* 0xffffff9c009c7947 */ /* 0x000fea000383ffff */
.L_x_50:
[----:B------:R-:W-:-:S07]  /*95d0*/  MOV R0, UR5 ;  /* 0x0000000500007c02 */ /* 0x000fce0008000f00 */
.L_x_158:
[----:B-1----:R1:W2:Y:S02]  /*95e0*/  SYNCS.PHASECHK.TRANS64.TRYWAIT P0, [R0+URZ], R3 ;  /* 0x00000003000075a7 */ /* 0x0022a400080011ff */
[----:B--2---:R-:W-:Y:S05]  /*95f0*/  @!P0 NANOSLEEP.SYNCS 0x989680 ;  /* 0x009896800000895d */ /* 0x004fea0003900000 */
[----:B------:R-:W2:Y:S02]  /*9600*/  @!P0 SYNCS.PHASECHK.TRANS64 P0, [R0+URZ], R3 ;  /* 0x00000003000085a7 */ /* 0x000ea400080010ff */
[----:B--2---:R-:W-:Y:S05]  /*9610*/  @!P0 BRA `(.L_x_158) ;  /* 0xfffffffc00f08947 */ /* 0x004fea000383ffff */
[----:B------:R-:W-:Y:S05]  /*9620*/  BRA `(.L_x_159) ;  /* 0xffffff9c00a87947 */ /* 0x000fea000383ffff */
.L_x_51:
[----:B------:R-:W-:-:S07]  /*9630*/  MOV R0, UR5 ;  /* 0x0000000500007c02 */ /* 0x000fce0008000f00 */
.L_x_160:
[----:B-1----:R1:W2:Y:S02]  /*9640*/  SYNCS.PHASECHK.TRANS64.TRYWAIT P0, [R0+URZ], R3 ;  /* 0x00000003000075a7 */ /* 0x0022a400080011ff */
[----:B--2---:R-:W-:Y:S05]  /*9650*/  @!P0 NANOSLEEP.SYNCS 0x989680 ;  /* 0x009896800000895d */ /* 0x004fea0003900000 */
[----:B------:R-:W2:Y:S02]  /*9660*/  @!P0 SYNCS.PHASECHK.TRANS64 P0, [R0+URZ], R3 ;  /* 0x00000003000085a7 */ /* 0x000ea400080010ff */
[----:B--2---:R-:W-:Y:S05]  /*9670*/  @!P0 BRA `(.L_x_160) ;  /* 0xfffffffc00f08947 */ /* 0x004fea000383ffff */
[----:B------:R-:W-:Y:S05]  /*9680*/  BRA `(.L_x_161) ;  /* 0xffffff9c00b47947 */ /* 0x000fea000383ffff */
.L_x_52:
[----:B------:R-:W-:-:S07]  /*9690*/  MOV R0, UR5 ;  /* 0x0000000500007c02 */ /* 0x000fce0008000f00 */
.L_x_162:
[----:B-1----:R1:W2:Y:S02]  /*96a0*/  SYNCS.PHASECHK.TRANS64.TRYWAIT P0, [R0+URZ], R3 ;  /* 0x00000003000075a7 */ /* 0x0022a400080011ff */
[----:B--2---:R-:W-:Y:S05]  /*96b0*/  @!P0 NANOSLEEP.SYNCS 0x989680 ;  /* 0x009896800000895d */ /* 0x004fea0003900000 */
[----:B------:R-:W2:Y:S02]  /*96c0*/  @!P0 SYNCS.PHASECHK.TRANS64 P0, [R0+URZ], R3 ;  /* 0x00000003000085a7 */ /* 0x000ea400080010ff */
[----:B--2---:R-:W-:Y:S05]  /*96d0*/  @!P0 BRA `(.L_x_162) ;  /* 0xfffffffc00f08947 */ /* 0x004fea000383ffff */
[----:B------:R-:W-:Y:S05]  /*96e0*/  BRA `(.L_x_163) ;  /* 0xffffff9c00c07947 */ /* 0x000fea000383ffff */
.L_x_53:
[----:B------:R-:W-:-:S07]  /*96f0*/  MOV R0, UR5 ;  /* 0x0000000500007c02 */ /* 0x000fce0008000f00 */
.L_x_164:
[----:B-1----:R1:W2:Y:S02]  /*9700*/  SYNCS.PHASECHK.TRANS64.TRYWAIT P0, [R0+URZ], R3 ;  /* 0x00000003000075a7 */ /* 0x0022a400080011ff */
[----:B--2---:R-:W-:Y:S05]  /*9710*/  @!P0 NANOSLEEP.SYNCS 0x989680 ;  /* 0x009896800000895d */ /* 0x004fea0003900000 */
[----:B------:R-:W2:Y:S02]  /*9720*/  @!P0 SYNCS.PHASECHK.TRANS64 P0, [R0+URZ], R3 ;  /* 0x00000003000085a7 */ /* 0x000ea400080010ff */
[----:B--2---:R-:W-:Y:S05]  /*9730*/  @!P0 BRA `(.L_x_164) ;  /* 0xfffffffc00f08947 */ /* 0x004fea000383ffff */
[----:B------:R-:W-:Y:S05]  /*9740*/  BRA `(.L_x_165) ;  /* 0xffffff9c00cc7947 */ /* 0x000fea000383ffff */
.L_x_54:
[----:B------:R-:W-:-:S07]  /*9750*/  MOV R0, UR5 ;  /* 0x0000000500007c02 */ /* 0x000fce0008000f00 */
.L_x_166:
[----:B-1----:R1:W2:Y:S02]  /*9760*/  SYNCS.PHASECHK.TRANS64.TRYWAIT P0, [R0+URZ], R3 ;  /* 0x00000003000075a7 */ /* 0x0022a400080011ff */
[----:B--2---:R-:W-:Y:S05]  /*9770*/  @!P0 NANOSLEEP.SYNCS 0x989680 ;  /* 0x009896800000895d */ /* 0x004fea0003900000 */
[----:B------:R-:W2:Y:S02]  /*9780*/  @!P0 SYNCS.PHASECHK.TRANS64 P0, [R0+URZ], R3 ;  /* 0x00000003000085a7 */ /* 0x000ea400080010ff */
[----:B--2---:R-:W-:Y:S05]  /*9790*/  @!P0 BRA `(.L_x_166) ;  /* 0xfffffffc00f08947 */ /* 0x004fea000383ffff */
[----:B------:R-:W-:Y:S05]  /*97a0*/  BRA `(.L_x_167) ;  /* 0xffffff9c00d87947 */ /* 0x000fea000383ffff */
.L_x_55:
[----:B------:R-:W-:-:S07]  /*97b0*/  MOV R0, UR5 ;  /* 0x0000000500007c02 */ /* 0x000fce0008000f00 */
.L_x_168:
[----:B-1----:R1:W2:Y:S02]  /*97c0*/  SYNCS.PHASECHK.TRANS64.TRYWAIT P0, [R0+URZ], R3 ;  /* 0x00000003000075a7 */ /* 0x0022a400080011ff */
[----:B--2---:R-:W-:Y:S05]  /*97d0*/  @!P0 NANOSLEEP.SYNCS 0x989680 ;  /* 0x009896800000895d */ /* 0x004fea0003900000 */
[----:B------:R-:W2:Y:S02]  /*97e0*/  @!P0 SYNCS.PHASECHK.TRANS64 P0, [R0+URZ], R3 ;  /* 0x00000003000085a7 */ /* 0x000ea400080010ff */
[----:B--2---:R-:W-:Y:S05]  /*97f0*/  @!P0 BRA `(.L_x_168) ;  /* 0xfffffffc00f08947 */ /* 0x004fea000383ffff */
[----:B------:R-:W-:Y:S05]  /*9800*/  BRA `(.L_x_169) ;  /* 0xffffff9c00e47947 */ /* 0x000fea000383ffff */
.L_x_56:
[----:B------:R-:W-:-:S07]  /*9810*/  MOV R0, UR5 ;  /* 0x0000000500007c02 */ /* 0x000fce0008000f00 */
.L_x_170:
[----:B-1----:R1:W2:Y:S02]  /*9820*/  SYNCS.PHASECHK.TRANS64.TRYWAIT P0, [R0+URZ], R3 ;  /* 0x00000003000075a7 */ /* 0x0022a400080011ff */
[----:B--2---:R-:W-:Y:S05]  /*9830*/  @!P0 NANOSLEEP.SYNCS 0x989680 ;  /* 0x009896800000895d */ /* 0x004fea0003900000 */
[----:B------:R-:W2:Y:S02]  /*9840*/  @!P0 SYNCS.PHASECHK.TRANS64 P0, [R0+URZ], R3 ;  /* 0x00000003000085a7 */ /* 0x000ea400080010ff */
[----:B--2---:R-:W-:Y:S05]  /*9850*/  @!P0 BRA `(.L_x_170) ;  /* 0xfffffffc00f08947 */ /* 0x004fea000383ffff */
[----:B------:R-:W-:Y:S05]  /*9860*/  BRA `(.L_x_171) ;  /* 0xffffff9c00f07947 */ /* 0x000fea000383ffff */
.L_x_57:
[----:B------:R-:W-:-:S07]  /*9870*/  MOV R0, UR5 ;  /* 0x0000000500007c02 */ /* 0x000fce0008000f00 */
.L_x_172:
[----:B-1----:R1:W2:Y:S02]  /*9880*/  SYNCS.PHASECHK.TRANS64.TRYWAIT P0, [R0+URZ], R3 ;  /* 0x00000003000075a7 */ /* 0x0022a400080011ff */
[----:B--2---:R-:W-:Y:S05]  /*9890*/  @!P0 NANOSLEEP.SYNCS 0x989680 ;  /* 0x009896800000895d */ /* 0x004fea0003900000 */
[----:B------:R-:W2:Y:S02]  /*98a0*/  @!P0 SYNCS.PHASECHK.TRANS64 P0, [R0+URZ], R3 ;  /* 0x00000003000085a7 */ /* 0x000ea400080010ff */
[----:B--2---:R-:W-:Y:S05]  /*98b0*/  @!P0 BRA `(.L_x_172) ;  /* 0xfffffffc00f08947 */ /* 0x004fea000383ffff */
[----:B------:R-:W-:Y:S05]  /*98c0*/  BRA `(.L_x_173) ;  /* 0xffffff9c00fc7947 */ /* 0x000fea000383ffff */
.L_x_58:
[----:B------:R-:W-:-:S07]  /*98d0*/  MOV R0, UR5 ;  /* 0x0000000500007c02 */ /* 0x000fce0008000f00 */
.L_x_174:
[----:B-1----:R1:W2:Y:S02]  /*98e0*/  SYNCS.PHASECHK.TRANS64.TRYWAIT P0, [R0+URZ], R3 ;  /* 0x00000003000075a7 */ /* 0x0022a400080011ff */
[----:B--2---:R-:W-:Y:S05]  /*98f0*/  @!P0 NANOSLEEP.SYNCS 0x989680 ;  /* 0x009896800000895d */ /* 0x004fea0003900000 */
[----:B------:R-:W2:Y:S02]  /*9900*/  @!P0 SYNCS.PHASECHK.TRANS64 P0, [R0+URZ], R3 ;  /* 0x00000003000085a7 */ /* 0x000ea400080010ff */
[----:B--2---:R-:W-:Y:S05]  /*9910*/  @!P0 BRA `(.L_x_174) ;  /* 0xfffffffc00f08947 */ /* 0x004fea000383ffff */
[----:B------:R-:W-:Y:S05]  /*9920*/  BRA `(.L_x_175) ;  /* 0xffffffa000087947 */ /* 0x000fea000383ffff */
.L_x_59:
[----:B------:R-:W-:-:S07]  /*9930*/  MOV R0, UR5 ;  /* 0x0000000500007c02 */ /* 0x000fce0008000f00 */
.L_x_176:
[----:B-1----:R1:W2:Y:S02]  /*9940*/  SYNCS.PHASECHK.TRANS64.TRYWAIT P0, [R0+URZ], R3 ;  /* 0x00000003000075a7 */ /* 0x0022a400080011ff */
[----:B--2---:R-:W-:Y:S05]  /*9950*/  @!P0 NANOSLEEP.SYNCS 0x989680 ;  /* 0x009896800000895d */ /* 0x004fea0003900000 */
[----:B------:R-:W2:Y:S02]  /*9960*/  @!P0 SYNCS.PHASECHK.TRANS64 P0, [R0+URZ], R3 ;  /* 0x00000003000085a7 */ /* 0x000ea400080010ff */
[----:B--2---:R-:W-:Y:S05]  /*9970*/  @!P0 BRA `(.L_x_176) ;  /* 0xfffffffc00f08947 */ /* 0x004fea000383ffff */
[----:B------:R-:W-:Y:S05]  /*9980*/  BRA `(.L_x_177) ;  /* 0xffffffa000147947 */ /* 0x000fea000383ffff */
.L_x_60:
[----:B------:R-:W-:-:S07]  /*9990*/  MOV R0, UR5 ;  /* 0x0000000500007c02 */ /* 0x000fce0008000f00 */
.L_x_178:
[----:B-1----:R1:W2:Y:S02]  /*99a0*/  SYNCS.PHASECHK.TRANS64.TRYWAIT P0, [R0+URZ], R3 ;  /* 0x00000003000075a7 */ /* 0x0022a400080011ff */
[----:B--2---:R-:W-:Y:S05]  /*99b0*/  @!P0 NANOSLEEP.SYNCS 0x989680 ;  /* 0x009896800000895d */ /* 0x004fea0003900000 */
[----:B------:R-:W2:Y:S02]  /*99c0*/  @!P0 SYNCS.PHASECHK.TRANS64 P0, [R0+URZ], R3 ;  /* 0x00000003000085a7 */ /* 0x000ea400080010ff */
[----:B--2---:R-:W-:Y:S05]  /*99d0*/  @!P0 BRA `(.L_x_178) ;  /* 0xfffffffc00f08947 */ /* 0x004fea000383ffff */
[----:B------:R-:W-:Y:S05]  /*99e0*/  BRA `(.L_x_179) ;  /* 0xffffffa000207947 */ /* 0x000fea000383ffff */
.L_x_61:
[----:B------:R-:W-:-:S07]  /*99f0*/  MOV R0, UR5 ;  /* 0x0000000500007c02 */ /* 0x000fce0008000f00 */
.L_x_180:
[----:B-1----:R1:W2:Y:S02]  /*9a00*/  SYNCS.PHASECHK.TRANS64.TRYWAIT P0, [R0+URZ], R3 ;  /* 0x00000003000075a7 */ /* 0x0022a400080011ff */
[----:B--2---:R-:W-:Y:S05]  /*9a10*/  @!P0 NANOSLEEP.SYNCS 0x989680 ;  /* 0x009896800000895d */ /* 0x004fea0003900000 */
[----:B------:R-:W2:Y:S02]  /*9a20*/  @!P0 SYNCS.PHASECHK.TRANS64 P0, [R0+URZ], R3 ;  /* 0x00000003000085a7 */ /* 0x000ea400080010ff */
[----:B--2---:R-:W-:Y:S05]  /*9a30*/  @!P0 BRA `(.L_x_180) ;  /* 0xfffffffc00f08947 */ /* 0x004fea000383ffff */
[----:B------:R-:W-:Y:S05]  /*9a40*/  BRA `(.L_x_181) ;  /* 0xffffffa0002c7947 */ /* 0x000fea000383ffff */
.L_x_62:
[----:B------:R-:W-:-:S07]  /*9a50*/  MOV R0, UR5 ;  /* 0x0000000500007c02 */ /* 0x000fce0008000f00 */
.L_x_182:
[----:B-1----:R1:W2:Y:S02]  /*9a60*/  SYNCS.PHASECHK.TRANS64.TRYWAIT P0, [R0+URZ], R3 ;  /* 0x00000003000075a7 */ /* 0x0022a400080011ff */
[----:B--2---:R-:W-:Y:S05]  /*9a70*/  @!P0 NANOSLEEP.SYNCS 0x989680 ;  /* 0x009896800000895d */ /* 0x004fea0003900000 */
[----:B------:R-:W2:Y:S02]  /*9a80*/  @!P0 SYNCS.PHASECHK.TRANS64 P0, [R0+URZ], R3 ;  /* 0x00000003000085a7 */ /* 0x000ea400080010ff */
[----:B--2---:R-:W-:Y:S05]  /*9a90*/  @!P0 BRA `(.L_x_182) ;  /* 0xfffffffc00f08947 */ /* 0x004fea000383ffff */
[----:B------:R-:W-:Y:S05]  /*9aa0*/  BRA `(.L_x_183) ;  /* 0xffffffa000387947 */ /* 0x000fea000383ffff */
.L_x_63:
[----:B------:R-:W-:-:S07]  /*9ab0*/  MOV R0, UR5 ;  /* 0x0000000500007c02 */ /* 0x000fce0008000f00 */
.L_x_184:
[----:B-1----:R1:W2:Y:S02]  /*9ac0*/  SYNCS.PHASECHK.TRANS64.TRYWAIT P0, [R0+URZ], R3 ;  /* 0x00000003000075a7 */ /* 0x0022a400080011ff */
[----:B--2---:R-:W-:Y:S05]  /*9ad0*/  @!P0 NANOSLEEP.SYNCS 0x989680 ;  /* 0x009896800000895d */ /* 0x004fea0003900000 */
[----:B------:R-:W2:Y:S02]  /*9ae0*/  @!P0 SYNCS.PHASECHK.TRANS64 P0, [R0+URZ], R3 ;  /* 0x00000003000085a7 */ /* 0x000ea400080010ff */
[----:B--2---:R-:W-:Y:S05]  /*9af0*/  @!P0 BRA `(.L_x_184) ;  /* 0xfffffffc00f08947 */ /* 0x004fea000383ffff */
[----:B------:R-:W-:Y:S05]  /*9b00*/  BRA `(.L_x_185) ;  /* 0xffffffa000447947 */ /* 0x000fea000383ffff */
.L_x_64:
[----:B------:R-:W-:-:S07]  /*9b10*/  MOV R0, UR5 ;  /* 0x0000000500007c02 */ /* 0x000fce0008000f00 */
.L_x_186:
[----:B-1----:R1:W2:Y:S02]  /*9b20*/  SYNCS.PHASECHK.TRANS64.TRYWAIT P0, [R0+URZ], R3 ;  /* 0x00000003000075a7 */ /* 0x0022a400080011ff */
[----:B--2---:R-:W-:Y:S05]  /*9b30*/  @!P0 NANOSLEEP.SYNCS 0x989680 ;  /* 0x009896800000895d */ /* 0x004fea0003900000 */
[----:B------:R-:W2:Y:S02]  /*9b40*/  @!P0 SYNCS.PHASECHK.TRANS64 P0, [R0+URZ], R3 ;  /* 0x00000003000085a7 */ /* 0x000ea400080010ff */
[----:B--2---:R-:W-:Y:S05]  /*9b50*/  @!P0 BRA `(.L_x_186) ;  /* 0xfffffffc00f08947 */ /* 0x004fea000383ffff */
[----:B------:R-:W-:Y:S05]  /*9b60*/  BRA `(.L_x_187) ;  /* 0xffffffa000507947 */ /* 0x000fea000383ffff */
.L_x_65:
[----:B------:R-:W-:-:S07]  /*9b70*/  MOV R0, UR5 ;  /* 0x0000000500007c02 */ /* 0x000fce0008000f00 */
.L_x_188:
[----:B-1----:R1:W2:Y:S02]  /*9b80*/  SYNCS.PHASECHK.TRANS64.TRYWAIT P0, [R0+URZ], R3 ;  /* 0x00000003000075a7 */ /* 0x0022a400080011ff */
[----:B--2---:R-:W-:Y:S05]  /*9b90*/  @!P0 NANOSLEEP.SYNCS 0x989680 ;  /* 0x009896800000895d */ /* 0x004fea0003900000 */
[----:B------:R-:W2:Y:S02]  /*9ba0*/  @!P0 SYNCS.PHASECHK.TRANS64 P0, [R0+URZ], R3 ;  /* 0x00000003000085a7 */ /* 0x000ea400080010ff */
[----:B--2---:R-:W-:Y:S05]  /*9bb0*/  @!P0 BRA `(.L_x_188) ;  /* 0xfffffffc00f08947 */ /* 0x004fea000383ffff */
[----:B------:R-:W-:Y:S05]  /*9bc0*/  BRA `(.L_x_189) ;  /* 0xffffffa0005c7947 */ /* 0x000fea000383ffff */
.L_x_66:
[----:B------:R-:W-:-:S07]  /*9bd0*/  MOV R0, UR5 ;  /* 0x0000000500007c02 */ /* 0x000fce0008000f00 */
.L_x_190:
[----:B-1----:R1:W2:Y:S02]  /*9be0*/  SYNCS.PHASECHK.TRANS64.TRYWAIT P0, [R0+URZ], R3 ;  /* 0x00000003000075a7 */ /* 0x0022a400080011ff */
[----:B--2---:R-:W-:Y:S05]  /*9bf0*/  @!P0 NANOSLEEP.SYNCS 0x989680 ;  /* 0x009896800000895d */ /* 0x004fea0003900000 */
[----:B------:R-:W2:Y:S02]  /*9c00*/  @!P0 SYNCS.PHASECHK.TRANS64 P0, [R0+URZ], R3 ;  /* 0x00000003000085a7 */ /* 0x000ea400080010ff */
[----:B--2---:R-:W-:Y:S05]  /*9c10*/  @!P0 BRA `(.L_x_190) ;  /* 0xfffffffc00f08947 */ /* 0x004fea000383ffff */
[----:B------:R-:W-:Y:S05]  /*9c20*/  BRA `(.L_x_191) ;  /* 0xffffffa000687947 */ /* 0x000fea000383ffff */
.L_x_67:
[----:B------:R-:W-:-:S07]  /*9c30*/  MOV R0, UR5 ;  /* 0x0000000500007c02 */ /* 0x000fce0008000f00 */
.L_x_192:
[----:B-1----:R1:W2:Y:S02]  /*9c40*/  SYNCS.PHASECHK.TRANS64.TRYWAIT P0, [R0+URZ], R3 ;  /* 0x00000003000075a7 */ /* 0x0022a400080011ff */
[----:B--2---:R-:W-:Y:S05]  /*9c50*/  @!P0 NANOSLEEP.SYNCS 0x989680 ;  /* 0x009896800000895d */ /* 0x004fea0003900000 */
[----:B------:R-:W2:Y:S02]  /*9c60*/  @!P0 SYNCS.PHASECHK.TRANS64 P0, [R0+URZ], R3 ;  /* 0x00000003000085a7 */ /* 0x000ea400080010ff */
[----:B--2---:R-:W-:Y:S05]  /*9c70*/  @!P0 BRA `(.L_x_192) ;  /* 0xfffffffc00f08947 */ /* 0x004fea000383ffff */
[----:B------:R-:W-:Y:S05]  /*9c80*/  BRA `(.L_x_193) ;  /* 0xffffffa000747947 */ /* 0x000fea000383ffff */
.L_x_68:
[----:B------:R-:W-:-:S07]  /*9c90*/  MOV R0, UR5 ;  /* 0x0000000500007c02 */ /* 0x000fce0008000f00 */
.L_x_194:
[----:B-1----:R1:W2:Y:S02]  /*9ca0*/  SYNCS.PHASECHK.TRANS64.TRYWAIT P0, [R0+URZ], R3 ;  /* 0x00000003000075a7 */ /* 0x0022a400080011ff */
[----:B--2---:R-:W-:Y:S05]  /*9cb0*/  @!P0 NANOSLEEP.SYNCS 0x989680 ;  /* 0x009896800000895d */ /* 0x004fea0003900000 */
[----:B------:R-:W2:Y:S02]  /*9cc0*/  @!P0 SYNCS.PHASECHK.TRANS64 P0, [R0+URZ], R3 ;  /* 0x00000003000085a7 */ /* 0x000ea400080010ff */
[----:B--2---:R-:W-:Y:S05]  /*9cd0*/  @!P0 BRA `(.L_x_194) ;  /* 0xfffffffc00f08947 */ /* 0x004fea000383ffff */
[----:B------:R-:W-:Y:S05]  /*9ce0*/  BRA `(.L_x_195) ;  /* 0xffffffa000807947 */ /* 0x000fea000383ffff */
.L_x_69:
[----:B------:R-:W-:-:S07]  /*9cf0*/  MOV R0, UR5 ;  /* 0x0000000500007c02 */ /* 0x000fce0008000f00 */
.L_x_196:
[----:B-1----:R1:W2:Y:S02]  /*9d00*/  SYNCS.PHASECHK.TRANS64.TRYWAIT P0, [R0+URZ], R3 ;  /* 0x00000003000075a7 */ /* 0x0022a400080011ff */
[----:B--2---:R-:W-:Y:S05]  /*9d10*/  @!P0 NANOSLEEP.SYNCS 0x989680 ;  /* 0x009896800000895d */ /* 0x004fea0003900000 */
[----:B------:R-:W2:Y:S02]  /*9d20*/  @!P0 SYNCS.PHASECHK.TRANS64 P0, [R0+URZ], R3 ;  /* 0x00000003000085a7 */ /* 0x000ea400080010ff */
[----:B--2---:R-:W-:Y:S05]  /*9d30*/  @!P0 BRA `(.L_x_196) ;  /* 0xfffffffc00f08947 */ /* 0x004fea000383ffff */
[----:B------:R-:W-:Y:S05]  /*9d40*/  BRA `(.L_x_197) ;  /* 0xffffffa0008c7947 */ /* 0x000fea000383ffff */
.L_x_70:
[----:B------:R-:W-:-:S07]  /*9d50*/  MOV R0, UR5 ;  /* 0x0000000500007c02 */ /* 0x000fce0008000f00 */
.L_x_198:
[----:B-1----:R1:W2:Y:S02]  /*9d60*/  SYNCS.PHASECHK.TRANS64.TRYWAIT P0, [R0+URZ], R3 ;  /* 0x00000003000075a7 */ /* 0x0022a400080011ff */
[----:B--2---:R-:W-:Y:S05]  /*9d70*/  @!P0 NANOSLEEP.SYNCS 0x989680 ;  /* 0x009896800000895d */ /* 0x004fea0003900000 */
[----:B------:R-:W2:Y:S02]  /*9d80*/  @!P0 SYNCS.PHASECHK.TRANS64 P0, [R0+URZ], R3 ;  /* 0x00000003000085a7 */ /* 0x000ea400080010ff */
[----:B--2---:R-:W-:Y:S05]  /*9d90*/  @!P0 BRA `(.L_x_198) ;  /* 0xfffffffc00f08947 */ /* 0x004fea000383ffff */
[----:B------:R-:W-:Y:S05]  /*9da0*/  BRA `(.L_x_199) ;  /* 0xffffffa000987947 */ /* 0x000fea000383ffff */
.L_x_71:
[----:B------:R-:W-:-:S07]  /*9db0*/  MOV R0, UR5 ;  /* 0x0000000500007c02 */ /* 0x000fce0008000f00 */
.L_x_200:
[----:B-1----:R1:W2:Y:S02]  /*9dc0*/  SYNCS.PHASECHK.TRANS64.TRYWAIT P0, [R0+URZ], R3 ;  /* 0x00000003000075a7 */ /* 0x0022a400080011ff */
[----:B--2---:R-:W-:Y:S05]  /*9dd0*/  @!P0 NANOSLEEP.SYNCS 0x989680 ;  /* 0x009896800000895d */ /* 0x004fea0003900000 */
[----:B------:R-:W2:Y:S02]  /*9de0*/  @!P0 SYNCS.PHASECHK.TRANS64 P0, [R0+URZ], R3 ;  /* 0x00000003000085a7 */ /* 0x000ea400080010ff */
[----:B--2---:R-:W-:Y:S05]  /*9df0*/  @!P0 BRA `(.L_x_200) ;  /* 0xfffffffc00f08947 */ /* 0x004fea000383ffff */
[----:B------:R-:W-:Y:S05]  /*9e00*/  BRA `(.L_x_201) ;  /* 0xffffffa000a47947 */ /* 0x000fea000383ffff */
.L_x_72:
[----:B------:R-:W-:-:S07]  /*9e10*/  MOV R0, UR5 ;  /* 0x0000000500007c02 */ /* 0x000fce0008000f00 */
.L_x_202:
[----:B-1----:R1:W2:Y:S02]  /*9e20*/  SYNCS.PHASECHK.TRANS64.TRYWAIT P0, [R0+URZ], R3 ;  /* 0x00000003000075a7 */ /* 0x0022a400080011ff */
[----:B--2---:R-:W-:Y:S05]  /*9e30*/  @!P0 NANOSLEEP.SYNCS 0x989680 ;  /* 0x009896800000895d */ /* 0x004fea0003900000 */
[----:B------:R-:W2:Y:S02]  /*9e40*/  @!P0 SYNCS.PHASECHK.TRANS64 P0, [R0+URZ], R3 ;  /* 0x00000003000085a7 */ /* 0x000ea400080010ff */
[----:B--2---:R-:W-:Y:S05]  /*9e50*/  @!P0 BRA `(.L_x_202) ;  /* 0xfffffffc00f08947 */ /* 0x004fea000383ffff */
[----:B------:R-:W-:Y:S05]  /*9e60*/  BRA `(.L_x_203) ;  /* 0xffffffa000b07947 */ /* 0x000fea000383ffff */
.L_x_73:
[----:B------:R-:W-:-:S07]  /*9e70*/  MOV R0, UR5 ;  /* 0x0000000500007c02 */ /* 0x000fce0008000f00 */
.L_x_204:
[----:B-1----:R1:W2:Y:S02]  /*9e80*/  SYNCS.PHASECHK.TRANS64.TRYWAIT P0, [R0+URZ], R3 ;  /* 0x00000003000075a7 */ /* 0x0022a400080011ff */
[----:B--2---:R-:W-:Y:S05]  /*9e90*/  @!P0 NANOSLEEP.SYNCS 0x989680 ;  /* 0x009896800000895d */ /* 0x004fea0003900000 */
[----:B------:R-:W2:Y:S02]  /*9ea0*/  @!P0 SYNCS.PHASECHK.TRANS64 P0, [R0+URZ], R3 ;  /* 0x00000003000085a7 */ /* 0x000ea400080010ff */
[----:B--2---:R-:W-:Y:S05]  /*9eb0*/  @!P0 BRA `(.L_x_204) ;  /* 0xfffffffc00f08947 */ /* 0x004fea000383ffff */
[----:B------:R-:W-:Y:S05]  /*9ec0*/  BRA `(.L_x_205) ;  /* 0xffffffa000bc7947 */ /* 0x000fea000383ffff */
.L_x_76:
[----:B------:R-:W-:-:S07]  /*9ed0*/  MOV R4, UR4 ;  /* 0x0000000400047c02 */ /* 0x000fce0008000f00 */
.L_x_206:
[----:B--2---:R2:W3:Y:S02]  /*9ee0*/  SYNCS.PHASECHK.TRANS64.TRYWAIT P1, [R4+URZ+0x258], R7 ;  /* 0x00025807040075a7 */ /* 0x0044e400080211ff */
[----:B---3--:R-:W-:Y:S05]  /*9ef0*/  @!P1 NANOSLEEP.SYNCS 0x989680 ;  /* 0x009896800000995d */ /* 0x008fea0003900000 */
[----:B------:R-:W3:Y:S02]  /*9f00*/  @!P1 SYNCS.PHASECHK.TRANS64 P1, [R4+URZ+0x258], R7 ;  /* 0x00025807040095a7 */ /* 0x000ee400080210ff */
[----:B---3--:R-:W-:Y:S05]  /*9f10*/  @!P1 BRA `(.L_x_206) ;  /* 0xfffffffc00f09947 */ /* 0x008fea000383ffff */
[----:B------:R-:W-:Y:S05]  /*9f20*/  BRA `(.L_x_207) ;  /* 0xffffffa400287947 */ /* 0x000fea000383ffff */
.L_x_77:
[----:B--2---:R-:W-:-:S07]  /*9f30*/  MOV R4, UR4 ;  /* 0x0000000400047c02 */ /* 0x004fce0008000f00 */
.L_x_208:
[----:B--2---:R2:W3:Y:S02]  /*9f40*/  SYNCS.PHASECHK.TRANS64.TRYWAIT P1, [R4+URZ+0x250], R5 ;  /* 0x00025005040075a7 */ /* 0x0044e400080211ff */
[----:B---3--:R-:W-:Y:S05]  /*9f50*/  @!P1 NANOSLEEP.SYNCS 0x989680 ;  /* 0x009896800000995d */ /* 0x008fea0003900000 */
[----:B------:R-:W3:Y:S02]  /*9f60*/  @!P1 SYNCS.PHASECHK.TRANS64 P1, [R4+URZ+0x250], R5 ;  /* 0x00025005040095a7 */ /* 0x000ee400080210ff */
[----:B---3--:R-:W-:Y:S05]  /*9f70*/  @!P1 BRA `(.L_x_208) ;  /* 0xfffffffc00f09947 */ /* 0x008fea000383ffff */
[----:B------:R-:W-:Y:S05]  /*9f80*/  BRA `(.L_x_209) ;  /* 0xffffffa400307947 */ /* 0x000fea000383ffff */
.L_x_85:
[----:B------:R-:W-:-:S07]  /*9f90*/  MOV R0, UR14 ;  /* 0x0000000e00007c02 */ /* 0x000fce0008000f00 */
.L_x_210:
[----:B-1----:R1:W2:Y:S02]  /*9fa0*/  SYNCS.PHASECHK.TRANS64.TRYWAIT P0, [R0+URZ+0x250], R5 ;  /* 0x00025005000075a7 */ /* 0x0022a400080011ff */
[----:B--2---:R-:W-:Y:S05]  /*9fb0*/  @!P0 NANOSLEEP.SYNCS 0x989680 ;  /* 0x009896800000895d */ /* 0x004fea0003900000 */
[----:B------:R-:W2:Y:S02]  /*9fc0*/  @!P0 SYNCS.PHASECHK.TRANS64 P0, [R0+URZ+0x250], R5 ;  /* 0x00025005000085a7 */ /* 0x000ea400080010ff */
[----:B--2---:R-:W-:Y:S05]  /*9fd0*/  @!P0 BRA `(.L_x_210) ;  /* 0xfffffffc00f08947 */ /* 0x004fea000383ffff */
[----:B------:R-:W-:Y:S05]  /*9fe0*/  BRA `(.L_x_211) ;  /* 0xffffffa800ac7947 */ /* 0x000fea000383ffff */
.L_x_86:
[----:B------:R-:W-:-:S07]  /*9ff0*/  MOV R5, UR19 ;  /* 0x0000001300057c02 */ /* 0x000fce0008000f00 */
.L_x_212:
[----:B-1----:R1:W2:Y:S02]  /*a000*/  SYNCS.PHASECHK.TRANS64.TRYWAIT P0, [R5+URZ+0x270], R0 ;  /* 0x00027000050075a7 */ /* 0x0022a400080011ff */
[----:B--2---:R-:W-:Y:S05]  /*a010*/  @!P0 NANOSLEEP.SYNCS 0x989680 ;  /* 0x009896800000895d */ /* 0x004fea0003900000 */
[----:B------:R-:W2:Y:S02]  /*a020*/  @!P0 SYNCS.PHASECHK.TRANS64 P0, [R5+URZ+0x270], R0 ;  /* 0x00027000050085a7 */ /* 0x000ea400080010ff */
[----:B--2---:R-:W-:Y:S05]  /*a030*/  @!P0 BRA `(.L_x_212) ;  /* 0xfffffffc00f08947 */ /* 0x004fea000383ffff */
[----:B------:R-:W-:Y:S05]  /*a040*/  BRA `(.L_x_213) ;  /* 0xffffffa800c87947 */ /* 0x000fea000383ffff */
.L_x_89:
[----:B-1----:R-:W-:Y:S07]  /*a050*/  MOV R0, UR5 ;  /* 0x0000000500007c02 */ /* 0x002fee0008000f00 */
.L_x_214:
[----:B-1----:R1:W2:Y:S02]  /*a060*/  SYNCS.PHASECHK.TRANS64.TRYWAIT P0, [R0+URZ], R5 ;  /* 0x00000005000075a7 */ /* 0x0022a400080011ff */
[----:B--2---:R-:W-:Y:S05]  /*a070*/  @!P0 NANOSLEEP.SYNCS 0x989680 ;  /* 0x009896800000895d */ /* 0x004fea0003900000 */
[----:B------:R-:W2:Y:S02]  /*a080*/  @!P0 SYNCS.PHASECHK.TRANS64 P0, [R0+URZ], R5 ;  /* 0x00000005000085a7 */ /* 0x000ea400080010ff */
[----:B--2---:R-:W-:Y:S05]  /*a090*/  @!P0 BRA `(.L_x_214) ;  /* 0xfffffffc00f08947 */ /* 0x004fea000383ffff */
[----:B------:R-:W-:Y:S05]  /*a0a0*/  BRA `(.L_x_88) ;  /* 0xffffffa800ec7947 */ /* 0x000fea000383ffff */
.L_x_92:
[----:B------:R-:W-:-:S07]  /*a0b0*/  MOV R0, UR4 ;  /* 0x0000000400007c02 */ /* 0x000fce0008000f00 */
.L_x_215:
[----:B-1----:R1:W3:Y:S02]  /*a0c0*/  SYNCS.PHASECHK.TRANS64.TRYWAIT P0, [R0+URZ], R3 ;  /* 0x00000003000075a7 */ /* 0x0022e400080011ff */
[----:B---3--:R-:W-:Y:S05]  /*a0d0*/  @!P0 NANOSLEEP.SYNCS 0x989680 ;  /* 0x009896800000895d */ /* 0x008fea0003900000 */
[----:B------:R-:W3:Y:S02]  /*a0e0*/  @!P0 SYNCS.PHASECHK.TRANS64 P0, [R0+URZ], R3 ;  /* 0x00000003000085a7 */ /* 0x000ee400080010ff */
[----:B---3--:R-:W-:Y:S05]  /*a0f0*/  @!P0 BRA `(.L_x_215) ;  /* 0xfffffffc00f08947 */ /* 0x008fea000383ffff */
[----:B------:R-:W-:Y:S05]  /*a100*/  BRA `(.L_x_216) ;  /* 0xffffffac00947947 */ /* 0x000fea000383ffff */
.L_x_93:
[----:B------:R-:W-:-:S07]  /*a110*/  MOV R0, UR4 ;  /* 0x0000000400007c02 */ /* 0x000fce0008000f00 */
.L_x_217:
[----:B-1----:R1:W2:Y:S02]  /*a120*/  SYNCS.PHASECHK.TRANS64.TRYWAIT P0, [R0+URZ], R3 ;  /* 0x00000003000075a7 */ /* 0x0022a400080011ff */
[----:B--2---:R-:W-:Y:S05]  /*a130*/  @!P0 NANOSLEEP.SYNCS 0x989680 ;  /* 0x009896800000895d */ /* 0x004fea0003900000 */
[----:B------:R-:W2:Y:S02]  /*a140*/  @!P0 SYNCS.PHASECHK.TRANS64 P0, [R0+URZ], R3 ;  /* 0x00000003000085a7 */ /* 0x000ea400080010ff */
[----:B--2---:R-:W-:Y:S05]  /*a150*/  @!P0 BRA `(.L_x_217) ;  /* 0xfffffffc00f08947 */ /* 0x004fea000383ffff */
[----:B------:R-:W-:Y:S05]  /*a160*/  BRA `(.L_x_218) ;  /* 0xffffffac00a07947 */ /* 0x000fea000383ffff */
.L_x_98:
[----:B------:R-:W-:Y:S07]  /*a170*/  MOV R0, UR22 ;  /* 0x0000001600007c02 */ /* 0x000fee0008000f00 */
.L_x_219:
[----:B-1----:R1:W2:Y:S02]  /*a180*/  SYNCS.PHASECHK.TRANS64.TRYWAIT P0, [R0+URZ+0x250], R5 ;  /* 0x00025005000075a7 */ /* 0x0022a400080011ff */
[----:B--2---:R-:W-:Y:S05]  /*a190*/  @!P0 NANOSLEEP.SYNCS 0x989680 ;  /* 0x009896800000895d */ /* 0x004fea0003900000 */
[----:B------:R-:W2:Y:S02]  /*a1a0*/  @!P0 SYNCS.PHASECHK.TRANS64 P0, [R0+URZ+0x250], R5 ;  /* 0x00025005000085a7 */ /* 0x000ea400080010ff */
[----:B--2---:R-:W-:Y:S05]  /*a1b0*/  @!P0 BRA `(.L_x_219) ;  /* 0xfffffffc00f08947 */ /* 0x004fea000383ffff */
[----:B------:R-:W-:Y:S05]  /*a1c0*/  BRA `(.L_x_220) ;  /* 0xffffffb000e87947 */ /* 0x000fea000383ffff */
.L_x_101:
[----:B------:R-:W-:Y:S07]  /*a1d0*/  MOV R0, UR22 ;  /* 0x0000001600007c02 */ /* 0x000fee0008000f00 */
.L_x_221:
[----:B-1----:R1:W2:Y:S02]  /*a1e0*/  SYNCS.PHASECHK.TRANS64.TRYWAIT P2, [R0+URZ+0x248], R11 ;  /* 0x0002480b000075a7 */ /* 0x0022a400080411ff */
[----:B--2---:R-:W-:Y:S05]  /*a1f0*/  @!P2 NANOSLEEP.SYNCS 0x989680 ;  /* 0x009896800000a95d */ /* 0x004fea0003900000 */
[----:B------:R-:W2:Y:S02]  /*a200*/  @!P2 SYNCS.PHASECHK.TRANS64 P2, [R0+URZ+0x248], R11 ;  /* 0x0002480b0000a5a7 */ /* 0x000ea400080410ff */
[----:B--2---:R-:W-:Y:S05]  /*a210*/  @!P2 BRA `(.L_x_221) ;  /* 0xfffffffc00f0a947 */ /* 0x004fea000383ffff */
[----:B------:R-:W-:Y:S05]  /*a220*/  BRA `(.L_x_100) ;  /* 0xffffffb8004c7947 */ /* 0x000fea000383ffff */
.L_x_104:
[----:B------:R-:W-:Y:S07]  /*a230*/  MOV R2, UR22 ;  /* 0x0000001600027c02 */ /* 0x000fee0008000f00 */
.L_x_222:
[----:B-1----:R1:W2:Y:S02]  /*a240*/  SYNCS.PHASECHK.TRANS64.TRYWAIT P1, [R2+URZ+0x230], R9 ;  /* 0x00023009020075a7 */ /* 0x0022a400080211ff */
[----:B--2---:R-:W-:Y:S05]  /*a250*/  @!P1 NANOSLEEP.SYNCS 0x989680 ;  /* 0x009896800000995d */ /* 0x004fea0003900000 */
[----:B------:R-:W2:Y:S02]  /*a260*/  @!P1 SYNCS.PHASECHK.TRANS64 P1, [R2+URZ+0x230], R9 ;  /* 0x00023009020095a7 */ /* 0x000ea400080210ff */
[----:B--2---:R-:W-:Y:S05]  /*a270*/  @!P1 BRA `(.L_x_222) ;  /* 0xfffffffc00f09947 */ /* 0x004fea000383ffff */
[----:B------:R-:W-:Y:S05]  /*a280*/  BRA `(.L_x_223) ;  /* 0xffffffbc00007947 */ /* 0x000fea000383ffff */
.L_x_105:
[----:B------:R-:W-:Y:S07]  /*a290*/  MOV R0, UR22 ;  /* 0x0000001600007c02 */ /* 0x000fee0008000f00 */
.L_x_224:
[----:B-1----:R1:W2:Y:S02]  /*a2a0*/  SYNCS.PHASECHK.TRANS64.TRYWAIT P0, [R0+URZ+0x238], R9 ;  /* 0x00023809000075a7 */ /* 0x0022a400080011ff */
[----:B--2---:R-:W-:Y:S05]  /*a2b0*/  @!P0 NANOSLEEP.SYNCS 0x989680 ;  /* 0x009896800000895d */ /* 0x004fea0003900000 */
[----:B------:R-:W2:Y:S02]  /*a2c0*/  @!P0 SYNCS.PHASECHK.TRANS64 P0, [R0+URZ+0x238], R9 ;  /* 0x00023809000085a7 */ /* 0x000ea400080010ff */
[----:B--2---:R-:W-:Y:S05]  /*a2d0*/  @!P0 BRA `(.L_x_224) ;  /* 0xfffffffc00f08947 */ /* 0x004fea000383ffff */
[----:B------:R-:W-:Y:S05]  /*a2e0*/  BRA `(.L_x_225) ;  /* 0xffffffbc00487947 */ /* 0x000fea000383ffff */
.L_x_107:
[----:B------:R-:W-:-:S07]  /*a2f0*/  MOV R0, UR22 ;  /* 0x0000001600007c02 */ /* 0x000fce0008000f00 */
.L_x_226:
[----:B-1----:R1:W2:Y:S02]  /*a300*/  SYNCS.PHASECHK.TRANS64.TRYWAIT P0, [R0+URZ+0x230], R3 ;  /* 0x00023003000075a7 */ /* 0x0022a400080011ff */
[----:B--2---:R-:W-:Y:S05]  /*a310*/  @!P0 NANOSLEEP.SYNCS 0x989680 ;  /* 0x009896800000895d */ /* 0x004fea0003900000 */
[----:B------:R-:W2:Y:S02]  /*a320*/  @!P0 SYNCS.PHASECHK.TRANS64 P0, [R0+URZ+0x230], R3 ;  /* 0x00023003000085a7 */ /* 0x000ea400080010ff */
[----:B--2---:R-:W-:Y:S05]  /*a330*/  @!P0 BRA `(.L_x_226) ;  /* 0xfffffffc00f08947 */ /* 0x004fea000383ffff */
[----:B------:R-:W-:Y:S05]  /*a340*/  BRA `(.L_x_227) ;  /* 0xffffffbc00b47947 */ /* 0x000fea000383ffff */
.L_x_109:
[----:B------:R-:W-:Y:S07]  /*a350*/  MOV R0, UR49 ;  /* 0x0000003100007c02 */ /* 0x000fee0008000f00 */
.L_x_228:
[----:B-1----:R1:W2:Y:S02]  /*a360*/  SYNCS.PHASECHK.TRANS64.TRYWAIT P0, [R0+URZ+0x250], R3 ;  /* 0x00025003000075a7 */ /* 0x0022a400080011ff */
[----:B--2---:R-:W-:Y:S05]  /*a370*/  @!P0 NANOSLEEP.SYNCS 0x989680 ;  /* 0x009896800000895d */ /* 0x004fea0003900000 */
[----:B------:R-:W2:Y:S02]  /*a380*/  @!P0 SYNCS.PHASECHK.TRANS64 P0, [R0+URZ+0x250], R3 ;  /* 0x00025003000085a7 */ /* 0x000ea400080010ff */
[----:B--2---:R-:W-:Y:S05]  /*a390*/  @!P0 BRA `(.L_x_228) ;  /* 0xfffffffc00f08947 */ /* 0x004fea000383ffff */
[----:B------:R-:W-:Y:S05]  /*a3a0*/  BRA `(.L_x_229) ;  /* 0xffffffc000907947 */ /* 0x000fea000383ffff */
.L_x_120:
[----:B---3--:R3:W4:Y:S02]  /*a3b0*/  SYNCS.PHASECHK.TRANS64.TRYWAIT P1, [R0+URZ+0x220], R3 ;  /* 0x00022003000075a7 */ /* 0x00872400080211ff */
[----:B----4-:R-:W-:Y:S05]  /*a3c0*/  @!P1 NANOSLEEP.SYNCS 0x989680 ;  /* 0x009896800000995d */ /* 0x010fea0003900000 */
[----:B------:R-:W4:Y:S02]  /*a3d0*/  @!P1 SYNCS.PHASECHK.TRANS64 P1, [R0+URZ+0x220], R3 ;  /* 0x00022003000095a7 */ /* 0x000f2400080210ff */
[----:B----4-:R-:W-:Y:S05]  /*a3e0*/  @!P1 BRA `(.L_x_120) ;  /* 0xfffffffc00f09947 */ /* 0x010fea000383ffff */
[----:B------:R-:W-:Y:S05]  /*a3f0*/  BRA `(.L_x_119) ;  /* 0xffffffd0006c7947 */ /* 0x000fea000383ffff */
.L_x_122:
[----:B--2---:R2:W1:Y:S02]  /*a400*/  SYNCS.PHASECHK.TRANS64.TRYWAIT P0, [R113+URZ+0x260], R4 ;  /* 0x00026004710075a7 */ /* 0x00446400080011ff */
[----:B-1----:R-:W-:Y:S05]  /*a410*/  @!P0 NANOSLEEP.SYNCS 0x989680 ;  /* 0x009896800000895d */ /* 0x002fea0003900000 */
[----:B------:R-:W1:Y:S02]  /*a420*/  @!P0 SYNCS.PHASECHK.TRANS64 P0, [R113+URZ+0x260], R4 ;  /* 0x00026004710085a7 */ /* 0x000e6400080010ff */
[----:B-1----:R-:W-:Y:S05]  /*a430*/  @!P0 BRA `(.L_x_122) ;  /* 0xfffffffc00f08947 */ /* 0x002fea000383ffff */
[----:B------:R-:W-:Y:S05]  /*a440*/  BRA `(.L_x_121) ;  /* 0xffffffd000bc7947 */ /* 0x000fea000383ffff */
.L_x_131:
[----:B---3--:R3:W4:Y:S02]  /*a450*/  SYNCS.PHASECHK.TRANS64.TRYWAIT P0, [R121+URZ+0x220], R4 ;  /* 0x00022004790075a7 */ /* 0x00872400080011ff */
[----:B----4-:R-:W-:Y:S05]  /*a460*/  @!P0 NANOSLEEP.SYNCS 0x989680 ;  /* 0x009896800000895d */ /* 0x010fea0003900000 */
[----:B------:R-:W4:Y:S02]  /*a470*/  @!P0 SYNCS.PHASECHK.TRANS64 P0, [R121+URZ+0x220], R4 ;  /* 0x00022004790085a7 */ /* 0x000f2400080010ff */
[----:B----4-:R-:W-:Y:S05]  /*a480*/  @!P0 BRA `(.L_x_131) ;  /* 0xfffffffc00f08947 */ /* 0x010fea000383ffff */
[----:B------:R-:W-:Y:S05]  /*a490*/  BRA `(.L_x_130) ;  /* 0xffffffdc00c47947 */ /* 0x000fea000383ffff */
        .weak           $__internal_0_$__cuda_sm10x_tcgen05_guardrail_trap_col_being_dealloced_not_returned_by_alloc
        .type           $__internal_0_$__cuda_sm10x_tcgen05_guardrail_trap_col_being_dealloced_not_returned_by_alloc,@function
        .size           $__internal_0_$__cuda_sm10x_tcgen05_guardrail_trap_col_being_dealloced_not_returned_by_alloc,($__internal_1_$__cuda_sm10x_tcgen05_guardrail_trap_phase_invalid_during_alloc - $__internal_0_$__cuda_sm10x_tcgen05_guardrail_trap_col_being_dealloced_not_returned_by_alloc)
$__internal_0_$__cuda_sm10x_tcgen05_guardrail_trap_col_being_dealloced_not_returned_by_alloc:
[----:B------:R-:W-:Y:S05]  /*a4a0*/  BPT.TRAP 0x1 ;  /* 0x000000040000795c */ /* 0x000fea0000300000 */
[----:B------:R-:W-:-:S04]  /*a4b0*/  HFMA2 R3, -RZ, RZ, 0, 0 ;  /* 0x00000000ff037431 */ /* 0x000fc800000001ff */
[----:B------:R-:W-:Y:S05]  /*a4c0*/  RET.REL.NODEC R2 `(_ZN7cutlass13device_kernelINS_4conv6kernel13ConvUniversalINS1_16ConvProblemShapeILNS1_8OperatorE0ELi3EEENS1_10collective14CollectiveConvINS1_47MainloopSm100TmaUmmaWarpSpecializedImplicitGemmILS5_0ELi34ELi3ELi1ELi2EN4cute5tupleIJNSA_1CILi2EEENSC_ILi1EEESE_EEEEENSB_IJNSC_ILi64EEENSC_ILi128EEENSB_IJNSC_ILi32EEEEEEEEENS_12float_e4m3_tESM_NSA_8TiledMMAINSA_8MMA_AtomIJNSA_10MMA_TraitsINSA_19SM100_MMA_F8F6F4_SSEJSM_SM_fSH_SI_NSA_17integral_constantINSA_4UMMA5MajorELST_0EEESU_NSR_INSS_7ScaleInELSV_0EEESW_EEEEEENSA_6LayoutINSB_IJSE_SE_SE_EEENSB_IJNSC_ILi0EEES11_S11_EEEEENSB_IJNSA_10UnderscoreES14_S14_EEEEENS7_6detail27Sm100ImplicitGemmTileTraitsINSA_20SM90_TMA_LOAD_IM2COLENSA_14ComposedLayoutINSA_7SwizzleILi1ELi4ELi3EEENSA_18smem_ptr_flag_bitsILi8EEENSZ_INSB_IJNSC_ILi8EEESJ_EEENSB_IJSJ_SE_EEEEEEEvEENS18_INSA_23SM90_TMA_LOAD_MULTICASTES1J_vEEEENS_8epilogue10collective18CollectiveEpilogueINS1O_23Sm100TmaWarpSpecializedILi2ELi2ELi32ELb0ELb0EEEJSL_NSB_IJNSZ_ISH_SE_EES1T_EEESM_NSB_IJNSB_IJllllEEESE_S11_EEESM_S1W_NS1O_6fusion15FusionCallbacksIS1S_NS1X_17LinearCombinationISM_fSM_fLNS_15FloatRoundStyleE2EEESL_S1U_JEEENSA_5SM1004TMEM4LOAD26SM100_TMEM_LOAD_16dp32b32xES19_NS1A_INS1B_ILi2ELi4ELi3EEES1E_NSZ_INSB_IJS1F_SH_EEENSB_IJSH_SE_EEEEEEENSA_39AutoVectorizingCopyWithAssumedAlignmentILi128EEENSA_21SM90_TMA_STORE_IM2COLES2B_S2D_S2D_EEEvvEEEEvNT_6ParamsE) ;  /* 0xffffff5802cc7950 */ /* 0x000fea0003c3ffff */
        .weak           $__internal_1_$__cuda_sm10x_tcgen05_guardrail_trap_phase_invalid_during_alloc
        .type           $__internal_1_$__cuda_sm10x_tcgen05_guardrail_trap_phase_invalid_during_alloc,@function
        .size           $__internal_1_$__cuda_sm10x_tcgen05_guardrail_trap_phase_invalid_during_alloc,($__internal_2_$__cuda_sm10x_tcgen05_guardrail_trap_unallocated_columns_being_dealloced - $__internal_1_$__cuda_sm10x_tcgen05_guardrail_trap_phase_invalid_during_alloc)
$__internal_1_$__cuda_sm10x_tcgen05_guardrail_trap_phase_invalid_during_alloc:
[----:B------:R-:W-:Y:S05]  /*a4d0*/  BPT.TRAP 0x1 ;  /* 0x000000040000795c */ /* 0x000fea0000300000 */
[----:B------:R-:W-:-:S04]  /*a4e0*/  MOV R3, 0x0 ;  /* 0x0000000000037802 */ /* 0x000fc80000000f00 */
[----:B------:R-:W-:Y:S05]  /*a4f0*/  RET.REL.NODEC R2 `(_ZN7cutlass13device_kernelINS_4conv6kernel13ConvUniversalINS1_16ConvProblemShapeILNS1_8OperatorE0ELi3EEENS1_10collective14CollectiveConvINS1_47MainloopSm100TmaUmmaWarpSpecializedImplicitGemmILS5_0ELi34ELi3ELi1ELi2EN4cute5tupleIJNSA_1CILi2EEENSC_ILi1EEESE_EEEEENSB_IJNSC_ILi64EEENSC_ILi128EEENSB_IJNSC_ILi32EEEEEEEEENS_12float_e4m3_tESM_NSA_8TiledMMAINSA_8MMA_AtomIJNSA_10MMA_TraitsINSA_19SM100_MMA_F8F6F4_SSEJSM_SM_fSH_SI_NSA_17integral_constantINSA_4UMMA5MajorELST_0EEESU_NSR_INSS_7ScaleInELSV_0EEESW_EEEEEENSA_6LayoutINSB_IJSE_SE_SE_EEENSB_IJNSC_ILi0EEES11_S11_EEEEENSB_IJNSA_10UnderscoreES14_S14_EEEEENS7_6detail27Sm100ImplicitGemmTileTraitsINSA_20SM90_TMA_LOAD_IM2COLENSA_14ComposedLayoutINSA_7SwizzleILi1ELi4ELi3EEENSA_18smem_ptr_flag_bitsILi8EEENSZ_INSB_IJNSC_ILi8EEESJ_EEENSB_IJSJ_SE_EEEEEEEvEENS18_INSA_23SM90_TMA_LOAD_MULTICASTES1J_vEEEENS_8epilogue10collective18CollectiveEpilogueINS1O_23Sm100TmaWarpSpecializedILi2ELi2ELi32ELb0ELb0EEEJSL_NSB_IJNSZ_ISH_SE_EES1T_EEESM_NSB_IJNSB_IJllllEEESE_S11_EEESM_S1W_NS1O_6fusion15FusionCallbacksIS1S_NS1X_17LinearCombinationISM_fSM_fLNS_15FloatRoundStyleE2EEESL_S1U_JEEENSA_5SM1004TMEM4LOAD26SM100_TMEM_LOAD_16dp32b32xES19_NS1A_INS1B_ILi2ELi4ELi3EEES1E_NSZ_INSB_IJS1F_SH_EEENSB_IJSH_SE_EEEEEEENSA_39AutoVectorizingCopyWithAssumedAlignmentILi128EEENSA_21SM90_TMA_STORE_IM2COLES2B_S2D_S2D_EEEvvEEEEvNT_6ParamsE) ;  /* 0xffffff5802c07950 */ /* 0x000fea0003c3ffff */
        .weak           $__internal_2_$__cuda_sm10x_tcgen05_guardrail_trap_unallocated_columns_being_dealloced
        .type           $__internal_2_$__cuda_sm10x_tcgen05_guardrail_trap_unallocated_columns_being_dealloced,@function
        .size           $__internal_2_$__cuda_sm10x_tcgen05_guardrail_trap_unallocated_columns_being_dealloced,(.L_x_231 - $__internal_2_$__cuda_sm10x_tcgen05_guardrail_trap_unallocated_columns_being_dealloced)
$__internal_2_$__cuda_sm10x_tcgen05_guardrail_trap_unallocated_columns_being_dealloced:
[----:B------:R-:W-:Y:S05]  /*a500*/  BPT.TRAP 0x1 ;  /* 0x000000040000795c */ /* 0x000fea0000300000 */
[----:B------:R-:W-:-:S04]  /*a510*/  HFMA2 R3, -RZ, RZ, 0, 0 ;  /* 0x00000000ff037431 */ /* 0x000fc800000001ff */
[----:B------:R-:W-:Y:S05]  /*a520*/  RET.REL.NODEC R2 `(_ZN7cutlass13device_kernelINS_4conv6kernel13ConvUniversalINS1_16ConvProblemShapeILNS1_8OperatorE0ELi3EEENS1_10collective14CollectiveConvINS1_47MainloopSm100TmaUmmaWarpSpecializedImplicitGemmILS5_0ELi34ELi3ELi1ELi2EN4cute5tupleIJNSA_1CILi2EEENSC_ILi1EEESE_EEEEENSB_IJNSC_ILi64EEENSC_ILi128EEENSB_IJNSC_ILi32EEEEEEEEENS_12float_e4m3_tESM_NSA_8TiledMMAINSA_8MMA_AtomIJNSA_10MMA_TraitsINSA_19SM100_MMA_F8F6F4_SSEJSM_SM_fSH_SI_NSA_17integral_constantINSA_4UMMA5MajorELST_0EEESU_NSR_INSS_7ScaleInELSV_0EEESW_EEEEEENSA_6LayoutINSB_IJSE_SE_SE_EEENSB_IJNSC_ILi0EEES11_S11_EEEEENSB_IJNSA_10UnderscoreES14_S14_EEEEENS7_6detail27Sm100ImplicitGemmTileTraitsINSA_20SM90_TMA_LOAD_IM2COLENSA_14ComposedLayoutINSA_7SwizzleILi1ELi4ELi3EEENSA_18smem_ptr_flag_bitsILi8EEENSZ_INSB_IJNSC_ILi8EEESJ_EEENSB_IJSJ_SE_EEEEEEEvEENS18_INSA_23SM90_TMA_LOAD_MULTICASTES1J_vEEEENS_8epilogue10collective18CollectiveEpilogueINS1O_23Sm100TmaWarpSpecializedILi2ELi2ELi32ELb0ELb0EEEJSL_NSB_IJNSZ_ISH_SE_EES1T_EEESM_NSB_IJNSB_IJllllEEESE_S11_EEESM_S1W_NS1O_6fusion15FusionCallbacksIS1S_NS1X_17LinearCombinationISM_fSM_fLNS_15FloatRoundStyleE2EEESL_S1U_JEEENSA_5SM1004TMEM4LOAD26SM100_TMEM_LOAD_16dp32b32xES19_NS1A_INS1B_ILi2ELi4ELi3EEES1E_NSZ_INSB_IJS1F_SH_EEENSB_IJSH_SE_EEEEEEENSA_39AutoVectorizingCopyWithAssumedAlignmentILi128EEENSA_21SM90_TMA_STORE_IM2COLES2B_S2D_S2D_EEEvvEEEEvNT_6ParamsE) ;  /* 0xffffff5802b47950 */ /* 0x000fea0003c3ffff */
.L_x_230:
[----:B------:R-:W-:-:S00]  /*a530*/  BRA `(.L_x_230) ;  /* 0xfffffffc00fc7947 */ /* 0x000fc0000383ffff */
[----:B------:R-:W-:-:S00]  /*a540*/  NOP ;  /* 0x0000000000007918 */ /* 0x000fc00000000000 */
        /* <DEDUP_REMOVED lines=11> */
.L_x_231:


//--------------------- .nv.global.init           --------------------------
	.section	.nv.global.init,"aw",@progbits
.nv.global.init:
	.type		$str$29,@object
	.size		$str$29,($str$30 - $str$29)
$str$29:
        /*0000*/ 	.byte	0x28, 0x61, 0x64, 0x64, 0x72, 0x65, 0x73, 0x73, 0x20, 0x26, 0x20, 0x6d, 0x61, 0x73, 0x6b, 0x29
        /*0010*/ 	.byte	0x20, 0x3d, 0x3d, 0x20, 0x30, 0x00
	.type		$str$30,@object
	.size		$str$30,($str$28 - $str$30)
$str$30:
        /*0016*/ 	.byte	0x2f, 0x74, 0x6d, 0x70, 0x2f, 0x63, 0x75, 0x74, 0x6c, 0x61, 0x73, 0x73, 0x5f, 0x73, 0x77, 0x65
        /*0026*/ 	.byte	0x65, 0x70, 0x5f, 0x73, 0x72, 0x63, 0x2f, 0x69, 0x6e, 0x63, 0x6c, 0x75, 0x64, 0x65, 0x2f, 0x63
        /*0036*/ 	.byte	0x75, 0x74, 0x65, 0x2f, 0x70, 0x6f, 0x69, 0x6e, 0x74, 0x65, 0x72, 0x5f, 0x66, 0x6c, 0x61, 0x67
        /*0046*/ 	.byte	0x67, 0x65, 0x64, 0x2e, 0x68, 0x70, 0x70, 0x00
	.type		$str$28,@object
	.size		$str$28,($str$27 - $str$28)
$str$28:
        /*004e*/ 	.byte	0x2f, 0x74, 0x6d, 0x70, 0x2f, 0x63, 0x75, 0x74, 0x6c, 0x61, 0x73, 0x73, 0x5f, 0x73, 0x77, 0x65
        /*005e*/ 	.byte	0x65, 0x70, 0x5f, 0x73, 0x72, 0x63, 0x2f, 0x69, 0x6e, 0x63, 0x6c, 0x75, 0x64, 0x65, 0x2f, 0x63
        /*006e*/ 	.byte	0x75, 0x74, 0x65, 0x2f, 0x61, 0x74, 0x6f, 0x6d, 0x2f, 0x63, 0x6f, 0x70, 0x79, 0x5f, 0x74, 0x72
        /*007e*/ 	.byte	0x61, 0x69, 0x74, 0x73, 0x5f, 0x73, 0x6d, 0x31, 0x30, 0x30, 0x2e, 0x68, 0x70, 0x70, 0x00
	.type		$str$27,@object
	.size		$str$27,(__unnamed_1 - $str$27)
$str$27:
        /*008d*/ 	.byte	0x28, 0x28, 0x75, 0x69, 0x6e, 0x74, 0x33, 0x32, 0x5f, 0x74, 0x28, 0x74, 0x68, 0x72, 0x65, 0x61
        /*009d*/ 	.byte	0x64, 0x49, 0x64, 0x78, 0x2e, 0x78, 0x29, 0x20, 0x2f, 0x20, 0x33, 0x32, 0x29, 0x20, 0x25, 0x20
        /*00ad*/ 	.byte	0x34, 0x29, 0x20, 0x3d, 0x3d, 0x20, 0x28, 0x28, 0x28, 0x74, 0x6d, 0x65, 0x6d, 0x5f, 0x61, 0x64
        /*00bd*/ 	.byte	0x64, 0x72, 0x20, 0x3e, 0x3e, 0x20, 0x31, 0x36, 0x29, 0x20, 0x2f, 0x20, 0x33, 0x32, 0x29, 0x20
        /*00cd*/ 	.byte	0x25, 0x20, 0x34, 0x29, 0x00
	.type		__unnamed_1,@object
	.size		__unnamed_1,(__unnamed_2 - __unnamed_1)
__unnamed_1:
        /*00d2*/ 	.byte	0x61, 0x75, 0x74, 0x6f, 0x20, 0x63, 0x75, 0x74, 0x65, 0x3a, 0x3a, 0x61, 0x73, 0x5f, 0x70, 0x6f
        /* <DEDUP_REMOVED lines=24> */
        /*0262*/ 	.byte	0x3c, 0x34, 0x30, 0x39, 0x36, 0x3e, 0x3e, 0x3e, 0x3e, 0x5d, 0x00
	.type		__unnamed_2,@object
	.size		__unnamed_2,(.L_2 - __unnamed_2)
__unnamed_2:
        /* <DEDUP_REMOVED lines=40> */
        /*04ed*/ 	.byte	0x74, 0x65, 0x3a, 0x3a, 0x43, 0x3c, 0x30, 0x3e, 0x3e, 0x3e, 0x3e, 0x5d, 0x00
.L_2:


//--------------------- .nv.shared._ZN7cutlass13device_kernelINS_4conv6kernel13ConvUniversalINS1_16ConvProblemShapeILNS1_8OperatorE0ELi3EEENS1_10collective14CollectiveConvINS1_47MainloopSm100TmaUmmaWarpSpecializedImplicitGemmILS5_0ELi34ELi3ELi1ELi2EN4cute5tupleIJNSA_1CILi2EEENSC_ILi1EEESE_EEEEENSB_IJNSC_ILi64EEENSC_ILi128EEENSB_IJNSC_ILi32EEEEEEEEENS_12float_e4m3_tESM_NSA_8TiledMMAINSA_8MMA_AtomIJNSA_10MMA_TraitsINSA_19SM100_MMA_F8F6F4_SSEJSM_SM_fSH_SI_NSA_17integral_constantINSA_4UMMA5MajorELST_0EEESU_NSR_INSS_7ScaleInELSV_0EEESW_EEEEEENSA_6LayoutINSB_IJSE_SE_SE_EEENSB_IJNSC_ILi0EEES11_S11_EEEEENSB_IJNSA_10UnderscoreES14_S14_EEEEENS7_6detail27Sm100ImplicitGemmTileTraitsINSA_20SM90_TMA_LOAD_IM2COLENSA_14ComposedLayoutINSA_7SwizzleILi1ELi4ELi3EEENSA_18smem_ptr_flag_bitsILi8EEENSZ_INSB_IJNSC_ILi8EEESJ_EEENSB_IJSJ_SE_EEEEEEEvEENS18_INSA_23SM90_TMA_LOAD_MULTICASTES1J_vEEEENS_8epilogue10collective18CollectiveEpilogueINS1O_23Sm100TmaWarpSpecializedILi2ELi2ELi32ELb0ELb0EEEJSL_NSB_IJNSZ_ISH_SE_EES1T_EEESM_NSB_IJNSB_IJllllEEESE_S11_EEESM_S1W_NS1O_6fusion15FusionCallbacksIS1S_NS1X_17LinearCombinationISM_fSM_fLNS_15FloatRoundStyleE2EEESL_S1U_JEEENSA_5SM1004TMEM4LOAD26SM100_TMEM_LOAD_16dp32b32xES19_NS1A_INS1B_ILi2ELi4ELi3EEES1E_NSZ_INSB_IJS1F_SH_EEENSB_IJSH_SE_EEEEEEENSA_39AutoVectorizingCopyWithAssumedAlignmentILi128EEENSA_21SM90_TMA_STORE_IM2COLES2B_S2D_S2D_EEEvvEEEEvNT_6ParamsE --------------------------
	.section	.nv.shared._ZN7cutlass13device_kernelINS_4conv6kernel13ConvUniversalINS1_16ConvProblemShapeILNS1_8OperatorE0ELi3EEENS1_10collective14CollectiveConvINS1_47MainloopSm100TmaUmmaWarpSpecializedImplicitGemmILS5_0ELi34ELi3ELi1ELi2EN4cute5tupleIJNSA_1CILi2EEENSC_ILi1EEESE_EEEEENSB_IJNSC_ILi64EEENSC_ILi128EEENSB_IJNSC_ILi32EEEEEEEEENS_12float_e4m3_tESM_NSA_8TiledMMAINSA_8MMA_AtomIJNSA_10MMA_TraitsINSA_19SM100_MMA_F8F6F4_SSEJSM_SM_fSH_SI_NSA_17integral_constantINSA_4UMMA5MajorELST_0EEESU_NSR_INSS_7ScaleInELSV_0EEESW_EEEEEENSA_6LayoutINSB_IJSE_SE_SE_EEENSB_IJNSC_ILi0EEES11_S11_EEEEENSB_IJNSA_10UnderscoreES14_S14_EEEEENS7_6detail27Sm100ImplicitGemmTileTraitsINSA_20SM90_TMA_LOAD_IM2COLENSA_14ComposedLayoutINSA_7SwizzleILi1ELi4ELi3EEENSA_18smem_ptr_flag_bitsILi8EEENSZ_INSB_IJNSC_ILi8EEESJ_EEENSB_IJSJ_SE_EEEEEEEvEENS18_INSA_23SM90_TMA_LOAD_MULTICASTES1J_vEEEENS_8epilogue10collective18CollectiveEpilogueINS1O_23Sm100TmaWarpSpecializedILi2ELi2ELi32ELb0ELb0EEEJSL_NSB_IJNSZ_ISH_SE_EES1T_EEESM_NSB_IJNSB_IJllllEEESE_S11_EEESM_S1W_NS1O_6fusion15FusionCallbacksIS1S_NS1X_17LinearCombinationISM_fSM_fLNS_15FloatRoundStyleE2EEESL_S1U_JEEENSA_5SM1004TMEM4LOAD26SM100_TMEM_LOAD_16dp32b32xES19_NS1A_INS1B_ILi2ELi4ELi3EEES1E_NSZ_INSB_IJS1F_SH_EEENSB_IJSH_SE_EEEEEEENSA_39AutoVectorizingCopyWithAssumedAlignmentILi128EEENSA_21SM90_TMA_STORE_IM2COLES2B_S2D_S2D_EEEvvEEEEvNT_6ParamsE,"aw",@nobits
	.sectionflags	@""
	.align	16
	.zero		1024


//--------------------- .nv.shared.reserved.0     --------------------------
	.section	.nv.shared.reserved.0,"aw",@nobits
	.weak		__nv_reservedSMEM_offset_0_alias
	.size		__nv_reservedSMEM_offset_0_alias, 0, 64
	.other		__nv_reservedSMEM_offset_0_alias,@"STO_CUDA_RESERVED_SHARED STV_DEFAULT"
__nv_reservedSMEM_offset_0_alias:
	.zero		0
.nv.shared.reserved.0:
	.zero		64
	.weak		__nv_reservedSMEM_tcgen05_partition
	.type		__nv_reservedSMEM_tcgen05_partition,@object
	.size		__nv_reservedSMEM_tcgen05_partition,(.L_0 - __nv_reservedSMEM_tcgen05_partition)
__nv_reservedSMEM_tcgen05_partition:
	.zero		32
.L_0:


//--------------------- .nv.global                --------------------------
	.section	.nv.global,"aw",@nobits
.nv.global:
	.type		_ZN39_INTERNAL_86b00bcd_4_k_cu_ac8b5497_38314cute1_E,@object
	.size		_ZN39_INTERNAL_86b00bcd_4_k_cu_ac8b5497_38314cute1_E,(_ZN39_INTERNAL_86b00bcd_4_k_cu_ac8b5497_38314cuda3std3__45__cpo6cbeginE - _ZN39_INTERNAL_86b00bcd_4_k_cu_ac8b5497_38314cute1_E)
_ZN39_INTERNAL_86b00bcd_4_k_cu_ac8b5497_38314cute1_E:
	.zero		1
	.type		_ZN39_INTERNAL_86b00bcd_4_k_cu_ac8b5497_38314cuda3std3__45__cpo6cbeginE,@object
	.size		_ZN39_INTERNAL_86b00bcd_4_k_cu_ac8b5497_38314cuda3std3__45__cpo6cbeginE,(_ZN39_INTERNAL_86b00bcd_4_k_cu_ac8b5497_38314cuda3std3__48in_placeE - _ZN39_INTERNAL_86b00bcd_4_k_cu_ac8b5497_38314cuda3std3__45__cpo6cbeginE)
_ZN39_INTERNAL_86b00bcd_4_k_cu_ac8b5497_38314cuda3std3__45__cpo6cbeginE:
	.zero		1
	.type		_ZN39_INTERNAL_86b00bcd_4_k_cu_ac8b5497_38314cuda3std3__48in_placeE,@object
	.size		_ZN39_INTERNAL_86b00bcd_4_k_cu_ac8b5497_38314cuda3std3__48in_placeE,(_ZN39_INTERNAL_86b00bcd_4_k_cu_ac8b5497_38314cuda3std6ranges3__45__cpo9iter_moveE - _ZN39_INTERNAL_86b00bcd_4_k_cu_ac8b5497_38314cuda3std3__48in_placeE)
_ZN39_INTERNAL_86b00bcd_4_k_cu_ac8b5497_38314cuda3std3__48in_placeE:
	.zero		1
	.type		_ZN39_INTERNAL_86b00bcd_4_k_cu_ac8b5497_38314cuda3std6ranges3__45__cpo9iter_moveE,@object
	.size		_ZN39_INTERNAL_86b00bcd_4_k_cu_ac8b5497_38314cuda3std6ranges3__45__cpo9iter_moveE,(_ZN39_INTERNAL_86b00bcd_4_k_cu_ac8b5497_38314cuda3std3__45__cpo5beginE - _ZN39_INTERNAL_86b00bcd_4_k_cu_ac8b5497_38314cuda3std6ranges3__45__cpo9iter_moveE)
_ZN39_INTERNAL_86b00bcd_4_k_cu_ac8b5497_38314cuda3std6ranges3__45__cpo9iter_moveE:
	.zero		1
	.type		_ZN39_INTERNAL_86b00bcd_4_k_cu_ac8b5497_38314cuda3std3__45__cpo5beginE,@object
	.size		_ZN39_INTERNAL_86b00bcd_4_k_cu_ac8b5497_38314cuda3std3__45__cpo5beginE,(_ZN39_INTERNAL_86b00bcd_4_k_cu_ac8b5497_38314cuda3std3__441_GLOBAL__N__86b00bcd_4_k_cu_ac8b5497_38316ignoreE - _ZN39_INTERNAL_86b00bcd_4_k_cu_ac8b5497_38314cuda3std3__45__cpo5beginE)
_ZN39_INTERNAL_86b00bcd_4_k_cu_ac8b5497_38314cuda3std3__45__cpo5beginE:
	.zero		1
	.type		_ZN39_INTERNAL_86b00bcd_4_k_cu_ac8b5497_38314cuda3std3__441_GLOBAL__N__86b00bcd_4_k_cu_ac8b5497_38316ignoreE,@object
	.size		_ZN39_INTERNAL_86b00bcd_4_k_cu_ac8b5497_38314cuda3std3__441_GLOBAL__N__86b00bcd_4_k_cu_ac8b5497_38316ignoreE,(_ZN39_INTERNAL_86b00bcd_4_k_cu_ac8b5497_38314cute7productE - _ZN39_INTERNAL_86b00bcd_4_k_cu_ac8b5497_38314cuda3std3__441_GLOBAL__N__86b00bcd_4_k_cu_ac8b5497_38316ignoreE)
_ZN39_INTERNAL_86b00bcd_4_k_cu_ac8b5497_38314cuda3std3__441_GLOBAL__N__86b00bcd_4_k_cu_ac8b5497_38316ignoreE:
	.zero		1
	.type		_ZN39_INTERNAL_86b00bcd_4_k_cu_ac8b5497_38314cute7productE,@object
	.size		_ZN39_INTERNAL_86b00bcd_4_k_cu_ac8b5497_38314cute7productE,(_ZN39_INTERNAL_86b00bcd_4_k_cu_ac8b5497_38314cuda3std3__45__cpo3endE - _ZN39_INTERNAL_86b00bcd_4_k_cu_ac8b5497_38314cute7productE)
_ZN39_INTERNAL_86b00bcd_4_k_cu_ac8b5497_38314cute7productE:
	.zero		1
	.type		_ZN39_INTERNAL_86b00bcd_4_k_cu_ac8b5497_38314cuda3std3__45__cpo3endE,@object
	.size		_ZN39_INTERNAL_86b00bcd_4_k_cu_ac8b5497_38314cuda3std3__45__cpo3endE,(_ZN39_INTERNAL_86b00bcd_4_k_cu_ac8b5497_38314cuda3std3__419piecewise_constructE - _ZN39_INTERNAL_86b00bcd_4_k_cu_ac8b5497_38314cuda3std3__45__cpo3endE)
_ZN39_INTERNAL_86b00bcd_4_k_cu_ac8b5497_38314cuda3std3__45__cpo3endE:
	.zero		1
	.type		_ZN39_INTERNAL_86b00bcd_4_k_cu_ac8b5497_38314cuda3std3__419piecewise_constructE,@object
	.size		_ZN39_INTERNAL_86b00bcd_4_k_cu_ac8b5497_38314cuda3std3__419piecewise_constructE,(_ZN39_INTERNAL_86b00bcd_4_k_cu_ac8b5497_38314cuda3std3__45__cpo4cendE - _ZN39_INTERNAL_86b00bcd_4_k_cu_ac8b5497_38314cuda3std3__419piecewise_constructE)
_ZN39_INTERNAL_86b00bcd_4_k_cu_ac8b5497_38314cuda3std3__419piecewise_constructE:
	.zero		1
	.type		_ZN39_INTERNAL_86b00bcd_4_k_cu_ac8b5497_38314cuda3std3__45__cpo4cendE,@object
	.size		_ZN39_INTERNAL_86b00bcd_4_k_cu_ac8b5497_38314cuda3std3__45__cpo4cendE,(_ZN39_INTERNAL_86b00bcd_4_k_cu_ac8b5497_38314cuda3std6ranges3__45__cpo4swapE - _ZN39_INTERNAL_86b00bcd_4_k_cu_ac8b5497_38314cuda3std3__45__cpo4cendE)
_ZN39_INTERNAL_86b00bcd_4_k_cu_ac8b5497_38314cuda3std3__45__cpo4cendE:
	.zero		1
	.type		_ZN39_INTERNAL_86b00bcd_4_k_cu_ac8b5497_38314cuda3std6ranges3__45__cpo4swapE,@object
	.size		_ZN39_INTERNAL_86b00bcd_4_k_cu_ac8b5497_38314cuda3std6ranges3__45__cpo4swapE,(.L_10 - _ZN39_INTERNAL_86b00bcd_4_k_cu_ac8b5497_38314cuda3std6ranges3__45__cpo4swapE)
_ZN39_INTERNAL_86b00bcd_4_k_cu_ac8b5497_38314cuda3std6ranges3__45__cpo4swapE:
	.zero		1
.L_10:


//--------------------- .nv.constant0._ZN7cutlass13device_kernelINS_4conv6kernel13ConvUniversalINS1_16ConvProblemShapeILNS1_8OperatorE0ELi3EEENS1_10collective14CollectiveConvINS1_47MainloopSm100TmaUmmaWarpSpecializedImplicitGemmILS5_0ELi34ELi3ELi1ELi2EN4cute5tupleIJNSA_1CILi2EEENSC_ILi1EEESE_EEEEENSB_IJNSC_ILi64EEENSC_ILi128EEENSB_IJNSC_ILi32EEEEEEEEENS_12float_e4m3_tESM_NSA_8TiledMMAINSA_8MMA_AtomIJNSA_10MMA_TraitsINSA_19SM100_MMA_F8F6F4_SSEJSM_SM_fSH_SI_NSA_17integral_constantINSA_4UMMA5MajorELST_0EEESU_NSR_INSS_7ScaleInELSV_0EEESW_EEEEEENSA_6LayoutINSB_IJSE_SE_SE_EEENSB_IJNSC_ILi0EEES11_S11_EEEEENSB_IJNSA_10UnderscoreES14_S14_EEEEENS7_6detail27Sm100ImplicitGemmTileTraitsINSA_20SM90_TMA_LOAD_IM2COLENSA_14ComposedLayoutINSA_7SwizzleILi1ELi4ELi3EEENSA_18smem_ptr_flag_bitsILi8EEENSZ_INSB_IJNSC_ILi8EEESJ_EEENSB_IJSJ_SE_EEEEEEEvEENS18_INSA_23SM90_TMA_LOAD_MULTICASTES1J_vEEEENS_8epilogue10collective18CollectiveEpilogueINS1O_23Sm100TmaWarpSpecializedILi2ELi2ELi32ELb0ELb0EEEJSL_NSB_IJNSZ_ISH_SE_EES1T_EEESM_NSB_IJNSB_IJllllEEESE_S11_EEESM_S1W_NS1O_6fusion15FusionCallbacksIS1S_NS1X_17LinearCombinationISM_fSM_fLNS_15FloatRoundStyleE2EEESL_S1U_JEEENSA_5SM1004TMEM4LOAD26SM100_TMEM_LOAD_16dp32b32xES19_NS1A_INS1B_ILi2ELi4ELi3EEES1E_NSZ_INSB_IJS1F_SH_EEENSB_IJSH_SE_EEEEEEENSA_39AutoVectorizingCopyWithAssumedAlignmentILi128EEENSA_21SM90_TMA_STORE_IM2COLES2B_S2D_S2D_EEEvvEEEEvNT_6ParamsE --------------------------
	.section	.nv.constant0._ZN7cutlass13device_kernelINS_4conv6kernel13ConvUniversalINS1_16ConvProblemShapeILNS1_8OperatorE0ELi3EEENS1_10collective14CollectiveConvINS1_47MainloopSm100TmaUmmaWarpSpecializedImplicitGemmILS5_0ELi34ELi3ELi1ELi2EN4cute5tupleIJNSA_1CILi2EEENSC_ILi1EEESE_EEEEENSB_IJNSC_ILi64EEENSC_ILi128EEENSB_IJNSC_ILi32EEEEEEEEENS_12float_e4m3_tESM_NSA_8TiledMMAINSA_8MMA_AtomIJNSA_10MMA_TraitsINSA_19SM100_MMA_F8F6F4_SSEJSM_SM_fSH_SI_NSA_17integral_constantINSA_4UMMA5MajorELST_0EEESU_NSR_INSS_7ScaleInELSV_0EEESW_EEEEEENSA_6LayoutINSB_IJSE_SE_SE_EEENSB_IJNSC_ILi0EEES11_S11_EEEEENSB_IJNSA_10UnderscoreES14_S14_EEEEENS7_6detail27Sm100ImplicitGemmTileTraitsINSA_20SM90_TMA_LOAD_IM2COLENSA_14ComposedLayoutINSA_7SwizzleILi1ELi4ELi3EEENSA_18smem_ptr_flag_bitsILi8EEENSZ_INSB_IJNSC_ILi8EEESJ_EEENSB_IJSJ_SE_EEEEEEEvEENS18_INSA_23SM90_TMA_LOAD_MULTICASTES1J_vEEEENS_8epilogue10collective18CollectiveEpilogueINS1O_23Sm100TmaWarpSpecializedILi2ELi2ELi32ELb0ELb0EEEJSL_NSB_IJNSZ_ISH_SE_EES1T_EEESM_NSB_IJNSB_IJllllEEESE_S11_EEESM_S1W_NS1O_6fusion15FusionCallbacksIS1S_NS1X_17LinearCombinationISM_fSM_fLNS_15FloatRoundStyleE2EEESL_S1U_JEEENSA_5SM1004TMEM4LOAD26SM100_TMEM_LOAD_16dp32b32xES19_NS1A_INS1B_ILi2ELi4ELi3EEES1E_NSZ_INSB_IJS1F_SH_EEENSB_IJSH_SE_EEEEEEENSA_39AutoVectorizingCopyWithAssumedAlignmentILi128EEENSA_21SM90_TMA_STORE_IM2COLES2B_S2D_S2D_EEEvvEEEEvNT_6ParamsE,"a",@progbits
	.sectionflags	@""
	.align	4
.nv.constant0._ZN7cutlass13device_kernelINS_4conv6kernel13ConvUniversalINS1_16ConvProblemShapeILNS1_8OperatorE0ELi3EEENS1_10collective14CollectiveConvINS1_47MainloopSm100TmaUmmaWarpSpecializedImplicitGemmILS5_0ELi34ELi3ELi1ELi2EN4cute5tupleIJNSA_1CILi2EEENSC_ILi1EEESE_EEEEENSB_IJNSC_ILi64EEENSC_ILi128EEENSB_IJNSC_ILi32EEEEEEEEENS_12float_e4m3_tESM_NSA_8TiledMMAINSA_8MMA_AtomIJNSA_10MMA_TraitsINSA_19SM100_MMA_F8F6F4_SSEJSM_SM_fSH_SI_NSA_17integral_constantINSA_4UMMA5MajorELST_0EEESU_NSR_INSS_7ScaleInELSV_0EEESW_EEEEEENSA_6LayoutINSB_IJSE_SE_SE_EEENSB_IJNSC_ILi0EEES11_S11_EEEEENSB_IJNSA_10UnderscoreES14_S14_EEEEENS7_6detail27Sm100ImplicitGemmTileTraitsINSA_20SM90_TMA_LOAD_IM2COLENSA_14ComposedLayoutINSA_7SwizzleILi1ELi4ELi3EEENSA_18smem_ptr_flag_bitsILi8EEENSZ_INSB_IJNSC_ILi8EEESJ_EEENSB_IJSJ_SE_EEEEEEEvEENS18_INSA_23SM90_TMA_LOAD_MULTICASTES1J_vEEEENS_8epilogue10collective18CollectiveEpilogueINS1O_23Sm100TmaWarpSpecializedILi2ELi2ELi32ELb0ELb0EEEJSL_NSB_IJNSZ_ISH_SE_EES1T_EEESM_NSB_IJNSB_IJllllEEESE_S11_EEESM_S1W_NS1O_6fusion15FusionCallbacksIS1S_NS1X_17LinearCombinationISM_fSM_fLNS_15FloatRoundStyleE2EEESL_S1U_JEEENSA_5SM1004TMEM4LOAD26SM100_TMEM_LOAD_16dp32b32xES19_NS1A_INS1B_ILi2ELi4ELi3EEES1E_NSZ_INSB_IJS1F_SH_EEENSB_IJSH_SE_EEEEEEENSA_39AutoVectorizingCopyWithAssumedAlignmentILi128EEENSA_21SM90_TMA_STORE_IM2COLES2B_S2D_S2D_EEEvvEEEEvNT_6ParamsE:
	.zero		3200


//--------------------- SYMBOLS --------------------------

	.type		.nv.reservedSmem.offset0,@object
	.size		.nv.reservedSmem.offset0,0x4
	.type		.nv.reservedSmem.cap,@object
	.size		.nv.reservedSmem.cap,0x4
	.type		__assertfail,@function
